	.target	sm_80

	.elftype	@"ET_EXEC"


//--------------------- .note.nv.tkinfo           --------------------------
	.section	.note.nv.tkinfo,"",@"SHT_NOTE"
	.sectionflags	@"SHF_NOTE_NV_TKINFO"
	.tkinfo
        /*0018*/ 	.word	0x00000002
        /*0030*/ 	.string	""
        /*0030*/ 	.string	"ptxas"
        /*0030*/ 	.string	"Cuda compilation tools, release 13.0, V13.0.88"
        /*0030*/ 	.string	"Build cuda_13.0.r13.0/compiler.36424714_0"
        /*0030*/ 	.string	"-v  -suppress-debug-info  -lineinfo  -arch sm_80 "



//--------------------- .note.nv.cuinfo           --------------------------
	.section	.note.nv.cuinfo,"",@"SHT_NOTE"
	.sectionflags	@"SHF_NOTE_NV_CUINFO"
        /*0018*/ 	.short	0x0002
        /*001a*/ 	.short	0x0050
        /*001c*/ 	.short	0x0082
	.zero		2


//--------------------- .nv.info                  --------------------------
	.section	.nv.info,"",@"SHT_CUDA_INFO"
	.align	4


	//----- nvinfo : EIATTR_REGCOUNT
	.align		4
        /*0000*/ 	.byte	0x04, 0x2f
        /*0002*/ 	.short	(.L_1 - .L_0)
	.align		4
.L_0:
        /*0004*/ 	.word	index@(matmul_kernel)
        /*0008*/ 	.word	0x000000ff


	//----- nvinfo : EIATTR_FRAME_SIZE
	.align		4
.L_1:
        /*000c*/ 	.byte	0x04, 0x11
        /*000e*/ 	.short	(.L_3 - .L_2)
	.align		4
.L_2:
        /*0010*/ 	.word	index@(matmul_kernel)
        /*0014*/ 	.word	0x00000000


	//----- nvinfo : EIATTR_MIN_STACK_SIZE
	.align		4
.L_3:
        /*0018*/ 	.byte	0x04, 0x12
        /*001a*/ 	.short	(.L_5 - .L_4)
	.align		4
.L_4:
        /*001c*/ 	.word	index@(matmul_kernel)
        /*0020*/ 	.word	0x00000000
.L_5:


//--------------------- .nv.info.matmul_kernel    --------------------------
	.section	.nv.info.matmul_kernel,"",@"SHT_CUDA_INFO"
	.sectionflags	@""
	.align	4


	//----- nvinfo : EIATTR_CUDA_API_VERSION
	.align		4
        /*0000*/ 	.byte	0x04, 0x37
        /*0002*/ 	.short	(.L_7 - .L_6)
.L_6:
        /*0004*/ 	.word	0x00000082


	//----- nvinfo : EIATTR_SW2861232_WAR
	.align		4
.L_7:
        /*0008*/ 	.byte	0x01, 0x35
	.zero		2


	//----- nvinfo : EIATTR_PARAM_CBANK
	.align		4
        /*000c*/ 	.byte	0x04, 0x0a
        /*000e*/ 	.short	(.L_9 - .L_8)
	.align		4
.L_8:
        /*0010*/ 	.word	index@(.nv.constant0.matmul_kernel)
        /*0014*/ 	.short	0x0160
        /*0016*/ 	.short	0x0050


	//----- nvinfo : EIATTR_CBANK_PARAM_SIZE
	.align		4
.L_9:
        /*0018*/ 	.byte	0x03, 0x19
        /*001a*/ 	.short	0x0050


	//----- nvinfo : EIATTR_KPARAM_INFO
	.align		4
        /*001c*/ 	.byte	0x04, 0x17
        /*001e*/ 	.short	(.L_11 - .L_10)
.L_10:
        /*0020*/ 	.word	0x00000000
        /*0024*/ 	.short	0x000d
        /*0026*/ 	.short	0x0048
        /*0028*/ 	.byte	0x00, 0xf4, 0x21, 0x00


	//----- nvinfo : EIATTR_KPARAM_INFO
	.align		4
.L_11:
        /*002c*/ 	.byte	0x04, 0x17
        /*002e*/ 	.short	(.L_13 - .L_12)
.L_12:
        /*0030*/ 	.word	0x00000000
        /*0034*/ 	.short	0x000c
        /*0036*/ 	.short	0x0040
        /*0038*/ 	.byte	0x00, 0xf4, 0x21, 0x00


	//----- nvinfo : EIATTR_KPARAM_INFO
	.align		4
.L_13:
        /*003c*/ 	.byte	0x04, 0x17
        /*003e*/ 	.short	(.L_15 - .L_14)
.L_14:
        /*0040*/ 	.word	0x00000000
        /*0044*/ 	.short	0x000b
        /*0046*/ 	.short	0x0038
        /*0048*/ 	.byte	0x00, 0xf0, 0x11, 0x00


	//----- nvinfo : EIATTR_KPARAM_INFO
	.align		4
.L_15:
        /*004c*/ 	.byte	0x04, 0x17
        /*004e*/ 	.short	(.L_17 - .L_16)
.L_16:
        /*0050*/ 	.word	0x00000000
        /*0054*/ 	.short	0x000a
        /*0056*/ 	.short	0x0034
        /*0058*/ 	.byte	0x00, 0xf0, 0x11, 0x00


	//----- nvinfo : EIATTR_KPARAM_INFO
	.align		4
.L_17:
        /*005c*/ 	.byte	0x04, 0x17
        /*005e*/ 	.short	(.L_19 - .L_18)
.L_18:
        /*0060*/ 	.word	0x00000000
        /*0064*/ 	.short	0x0009
        /*0066*/ 	.short	0x0030
        /*0068*/ 	.byte	0x00, 0xf0, 0x11, 0x00


	//----- nvinfo : EIATTR_KPARAM_INFO
	.align		4
.L_19:
        /*006c*/ 	.byte	0x04, 0x17
        /*006e*/ 	.short	(.L_21 - .L_20)
.L_20:
        /*0070*/ 	.word	0x00000000
        /*0074*/ 	.short	0x0008
        /*0076*/ 	.short	0x002c
        /*0078*/ 	.byte	0x00, 0xf0, 0x11, 0x00


	//----- nvinfo : EIATTR_KPARAM_INFO
	.align		4
.L_21:
        /*007c*/ 	.byte	0x04, 0x17
        /*007e*/ 	.short	(.L_23 - .L_22)
.L_22:
        /*0080*/ 	.word	0x00000000
        /*0084*/ 	.short	0x0007
        /*0086*/ 	.short	0x0028
        /*0088*/ 	.byte	0x00, 0xf0, 0x11, 0x00


	//----- nvinfo : EIATTR_KPARAM_INFO
	.align		4
.L_23:
        /*008c*/ 	.byte	0x04, 0x17
        /*008e*/ 	.short	(.L_25 - .L_24)
.L_24:
        /*0090*/ 	.word	0x00000000
        /*0094*/ 	.short	0x0006
        /*0096*/ 	.short	0x0024
        /*0098*/ 	.byte	0x00, 0xf0, 0x11, 0x00


	//----- nvinfo : EIATTR_KPARAM_INFO
	.align		4
.L_25:
        /*009c*/ 	.byte	0x04, 0x17
        /*009e*/ 	.short	(.L_27 - .L_26)
.L_26:
        /*00a0*/ 	.word	0x00000000
        /*00a4*/ 	.short	0x0005
        /*00a6*/ 	.short	0x0020
        /*00a8*/ 	.byte	0x00, 0xf0, 0x11, 0x00


	//----- nvinfo : EIATTR_KPARAM_INFO
	.align		4
.L_27:
        /*00ac*/ 	.byte	0x04, 0x17
        /*00ae*/ 	.short	(.L_29 - .L_28)
.L_28:
        /*00b0*/ 	.word	0x00000000
        /*00b4*/ 	.short	0x0004
        /*00b6*/ 	.short	0x001c
        /*00b8*/ 	.byte	0x00, 0xf0, 0x11, 0x00


	//----- nvinfo : EIATTR_KPARAM_INFO
	.align		4
.L_29:
        /*00bc*/ 	.byte	0x04, 0x17
        /*00be*/ 	.short	(.L_31 - .L_30)
.L_30:
        /*00c0*/ 	.word	0x00000000
        /*00c4*/ 	.short	0x0003
        /*00c6*/ 	.short	0x0018
        /*00c8*/ 	.byte	0x00, 0xf0, 0x11, 0x00


	//----- nvinfo : EIATTR_KPARAM_INFO
	.align		4
.L_31:
        /*00cc*/ 	.byte	0x04, 0x17
        /*00ce*/ 	.short	(.L_33 - .L_32)
.L_32:
        /*00d0*/ 	.word	0x00000000
        /*00d4*/ 	.short	0x0002
        /*00d6*/ 	.short	0x0010
        /*00d8*/ 	.byte	0x00, 0xf4, 0x21, 0x00


	//----- nvinfo : EIATTR_KPARAM_INFO
	.align		4
.L_33:
        /*00dc*/ 	.byte	0x04, 0x17
        /*00de*/ 	.short	(.L_35 - .L_34)
.L_34:
        /*00e0*/ 	.word	0x00000000
        /*00e4*/ 	.short	0x0001
        /*00e6*/ 	.short	0x0008
        /*00e8*/ 	.byte	0x00, 0xf4, 0x21, 0x00


	//----- nvinfo : EIATTR_KPARAM_INFO
	.align		4
.L_35:
        /*00ec*/ 	.byte	0x04, 0x17
        /*00ee*/ 	.short	(.L_37 - .L_36)
.L_36:
        /*00f0*/ 	.word	0x00000000
        /*00f4*/ 	.short	0x0000
        /*00f6*/ 	.short	0x0000
        /*00f8*/ 	.byte	0x00, 0xf4, 0x21, 0x00


	//----- nvinfo : EIATTR_MAXREG_COUNT
	.align		4
.L_37:
        /*00fc*/ 	.byte	0x03, 0x1b
        /*00fe*/ 	.short	0x00ff


	//----- nvinfo : EIATTR_NUM_BARRIERS
	.align		4
        /*0100*/ 	.byte	0x02, 0x4c
        /*0102*/ 	.byte	0x01
	.zero		1


	//----- nvinfo : EIATTR_MERCURY_ISA_VERSION
	.align		4
        /*0104*/ 	.byte	0x03, 0x5f
        /*0106*/ 	.short	0x0000


	//----- nvinfo : EIATTR_EXIT_INSTR_OFFSETS
	.align		4
        /*0108*/ 	.byte	0x04, 0x1c
        /*010a*/ 	.short	(.L_39 - .L_38)


	//   ....[0]....
.L_38:
        /*010c*/ 	.word	0x00008d60


	//   ....[1]....
        /*0110*/ 	.word	0x00008d90


	//----- nvinfo : EIATTR_REQNTID
	.align		4
.L_39:
        /*0114*/ 	.byte	0x04, 0x10
        /*0116*/ 	.short	(.L_41 - .L_40)
.L_40:
        /*0118*/ 	.word	0x00000080
        /*011c*/ 	.word	0x00000001
        /*0120*/ 	.word	0x00000001
.L_41:


//--------------------- .nv.callgraph             --------------------------
	.section	.nv.callgraph,"",@"SHT_CUDA_CALLGRAPH"
	.align	4
	.sectionentsize	8
	.align		4
        /*0000*/ 	.word	0x00000000
	.align		4
        /*0004*/ 	.word	0xffffffff
	.align		4
        /*0008*/ 	.word	0x00000000
	.align		4
        /*000c*/ 	.word	0xfffffffe
	.align		4
        /*0010*/ 	.word	0x00000000
	.align		4
        /*0014*/ 	.word	0xfffffffd
	.align		4
        /*0018*/ 	.word	0x00000000
	.align		4
        /*001c*/ 	.word	0xfffffffc


//--------------------- .nv.rel.action            --------------------------
	.section	.nv.rel.action,"",@"SHT_CUDA_RELOCINFO"
	.align	8
	.sectionentsize	8
        /*0000*/ 	.byte	0x73, 0x00, 0x00, 0x00, 0x00, 0x00, 0x00, 0x00, 0x00, 0x00, 0x00, 0x11, 0x25, 0x00, 0x05, 0x36


//--------------------- .nv.constant0.matmul_kernel --------------------------
	.section	.nv.constant0.matmul_kernel,"a",@progbits
	.sectionflags	@""
	.align	4
.nv.constant0.matmul_kernel:
	.zero		432


//--------------------- .text.matmul_kernel       --------------------------
	.section	.text.matmul_kernel,"ax",@progbits
	.sectioninfo	@"SHI_REGISTERS=255"
	.align	128
        .global         matmul_kernel
        .type           matmul_kernel,@function
        .size           matmul_kernel,(.L_x_5 - matmul_kernel)
        .other          matmul_kernel,@"STO_CUDA_ENTRY STV_DEFAULT"
matmul_kernel:
.text.matmul_kernel:
[----:B------:R-:W-:Y:S02]  /*0000*/  IMAD.MOV.U32 R1, RZ, RZ, c[0x0][0x28] ;  /* 0x00000a00ff017624 */ /* 0x000fe400078e00ff */
[----:B------:R-:W-:Y:S01]  /*0010*/  IMAD.MOV.U32 R0, RZ, RZ, c[0x0][0x17c] ;  /* 0x00005f00ff007624 */ /* 0x000fe200078e00ff */
[----:B------:R-:W0:Y:S01]  /*0020*/  S2R R5, SR_CTAID.X ;  /* 0x0000000000057919 */ /* 0x000e220000002500 */
[----:B------:R-:W-:Y:S02]  /*0030*/  ULDC UR4, c[0x0][0x180] ;  /* 0x0000600000047ab9 */ /* 0x000fe40000000800 */
[----:B------:R-:W-:Y:S01]  /*0040*/  ULDC.64 UR6, c[0x0][0x118] ;  /* 0x0000460000067ab9 */ /* 0x000fe20000000a00 */
[----:B------:R-:W-:Y:S01]  /*0050*/  IADD3 R0, R0, 0x3f, RZ ;  /* 0x0000003f00007810 */ /* 0x000fe20007ffe0ff */
[----:B------:R-:W1:Y:S03]  /*0060*/  S2R R86, SR_TID.X ;  /* 0x0000000000567919 */ /* 0x000e660000002100 */
[----:B------:R-:W-:-:S04]  /*0070*/  SHF.R.S32.HI R3, RZ, 0x1f, R0 ;  /* 0x0000001fff037819 */ /* 0x000fc80000011400 */
[----:B------:R-:W-:-:S04]  /*0080*/  LEA.HI R3, R3, R0, RZ, 0x6 ;  /* 0x0000000003037211 */ /* 0x000fc800078f30ff */
[----:B------:R-:W-:-:S05]  /*0090*/  SHF.R.S32.HI R3, RZ, 0x6, R3 ;  /* 0x00000006ff037819 */ /* 0x000fca0000011403 */
[----:B------:R-:W-:Y:S01]  /*00a0*/  IMAD.SHL.U32 R4, R3, 0x8, RZ ;  /* 0x0000000803047824 */ /* 0x000fe200078e00ff */
[----:B0-----:R-:W-:-:S04]  /*00b0*/  IABS R8, R5 ;  /* 0x0000000500087213 */ /* 0x001fc80000000000 */
[-C--:B------:R-:W-:Y:S02]  /*00c0*/  IABS R7, R4.reuse ;  /* 0x0000000400077213 */ /* 0x080fe40000000000 */
[----:B------:R-:W-:Y:S02]  /*00d0*/  IABS R10, R4 ;  /* 0x00000004000a7213 */ /* 0x000fe40000000000 */
[----:B------:R-:W0:Y:S01]  /*00e0*/  I2F.RP R0, R7 ;  /* 0x0000000700007306 */ /* 0x000e220000209400 */
[----:B-1----:R-:W-:-:S07]  /*00f0*/  LOP3.LUT R87, R86, 0x60, RZ, 0xc0, !PT ;  /* 0x0000006056577812 */ /* 0x002fce00078ec0ff */
[----:B0-----:R-:W0:Y:S02]  /*0100*/  MUFU.RCP R0, R0 ;  /* 0x0000000000007308 */ /* 0x001e240000001000 */
[----:B0-----:R-:W-:Y:S01]  /*0110*/  IADD3 R2, R0, 0xffffffe, RZ ;  /* 0x0ffffffe00027810 */ /* 0x001fe20007ffe0ff */
[----:B------:R-:W-:-:S05]  /*0120*/  IMAD.MOV R0, RZ, RZ, -R10 ;  /* 0x000000ffff007224 */ /* 0x000fca00078e0a0a */
[----:B------:R0:W1:Y:S02]  /*0130*/  F2I.FTZ.U32.TRUNC.NTZ R3, R2 ;  /* 0x0000000200037305 */ /* 0x000064000021f000 */
[----:B0-----:R-:W-:Y:S02]  /*0140*/  IMAD.MOV.U32 R2, RZ, RZ, RZ ;  /* 0x000000ffff027224 */ /* 0x001fe400078e00ff */
[----:B-1----:R-:W-:-:S04]  /*0150*/  IMAD.MOV R6, RZ, RZ, -R3 ;  /* 0x000000ffff067224 */ /* 0x002fc800078e0a03 */
[----:B------:R-:W-:Y:S02]  /*0160*/  IMAD R9, R6, R7, RZ ;  /* 0x0000000706097224 */ /* 0x000fe400078e02ff */
[----:B------:R-:W-:Y:S02]  /*0170*/  IMAD.MOV.U32 R6, RZ, RZ, R8 ;  /* 0x000000ffff067224 */ /* 0x000fe400078e0008 */
[----:B------:R-:W-:-:S06]  /*0180*/  IMAD.HI.U32 R3, R3, R9, R2 ;  /* 0x0000000903037227 */ /* 0x000fcc00078e0002 */
[----:B------:R-:W-:-:S04]  /*0190*/  IMAD.HI.U32 R3, R3, R6, RZ ;  /* 0x0000000603037227 */ /* 0x000fc800078e00ff */
[----:B------:R-:W-:-:S05]  /*01a0*/  IMAD R0, R3, R0, R6 ;  /* 0x0000000003007224 */ /* 0x000fca00078e0206 */
[----:B------:R-:W-:-:S13]  /*01b0*/  ISETP.GT.U32.AND P1, PT, R7, R0, PT ;  /* 0x000000000700720c */ /* 0x000fda0003f24070 */
[----:B------:R-:W-:Y:S01]  /*01c0*/  @!P1 IMAD.IADD R0, R0, 0x1, -R7 ;  /* 0x0000000100009824 */ /* 0x000fe200078e0a07 */
[----:B------:R-:W-:Y:S02]  /*01d0*/  @!P1 IADD3 R3, R3, 0x1, RZ ;  /* 0x0000000103039810 */ /* 0x000fe40007ffe0ff */
[----:B------:R-:W-:Y:S02]  /*01e0*/  ISETP.NE.AND P1, PT, R4, RZ, PT ;  /* 0x000000ff0400720c */ /* 0x000fe40003f25270 */
[----:B------:R-:W-:Y:S02]  /*01f0*/  ISETP.GE.U32.AND P0, PT, R0, R7, PT ;  /* 0x000000070000720c */ /* 0x000fe40003f06070 */
[----:B------:R-:W-:-:S04]  /*0200*/  LOP3.LUT R0, R5, R4, RZ, 0x3c, !PT ;  /* 0x0000000405007212 */ /* 0x000fc800078e3cff */
[----:B------:R-:W-:Y:S01]  /*0210*/  ISETP.GE.AND P2, PT, R0, RZ, PT ;  /* 0x000000ff0000720c */ /* 0x000fe20003f46270 */
[----:B------:R-:W-:-:S05]  /*0220*/  IMAD.MOV.U32 R0, RZ, RZ, 0x1f ;  /* 0x0000001fff007424 */ /* 0x000fca00078e00ff */
[----:B------:R-:W-:Y:S02]  /*0230*/  IADD3 R0, R0, c[0x0][0x178], RZ ;  /* 0x00005e0000007a10 */ /* 0x000fe40007ffe0ff */
[----:B------:R-:W-:-:S05]  /*0240*/  @P0 IADD3 R3, R3, 0x1, RZ ;  /* 0x0000000103030810 */ /* 0x000fca0007ffe0ff */
[----:B------:R-:W-:Y:S01]  /*0250*/  IMAD.MOV.U32 R2, RZ, RZ, R3 ;  /* 0x000000ffff027224 */ /* 0x000fe200078e0003 */
[----:B------:R-:W-:-:S03]  /*0260*/  SHF.R.S32.HI R3, RZ, 0x1f, R0 ;  /* 0x0000001fff037819 */ /* 0x000fc60000011400 */
[----:B------:R-:W-:Y:S01]  /*0270*/  @!P2 IMAD.MOV R2, RZ, RZ, -R2 ;  /* 0x000000ffff02a224 */ /* 0x000fe200078e0a02 */
[----:B------:R-:W-:Y:S02]  /*0280*/  @!P1 LOP3.LUT R2, RZ, R4, RZ, 0x33, !PT ;  /* 0x00000004ff029212 */ /* 0x000fe400078e33ff */
[----:B------:R-:W-:-:S03]  /*0290*/  LEA.HI R3, R3, R0, RZ, 0x5 ;  /* 0x0000000003037211 */ /* 0x000fc600078f28ff */
[C---:B------:R-:W-:Y:S01]  /*02a0*/  IMAD.SHL.U32 R216, R2.reuse, 0x8, RZ ;  /* 0x0000000802d87824 */ /* 0x040fe200078e00ff */
[----:B------:R-:W-:-:S04]  /*02b0*/  IADD3 R2, -R2, RZ, RZ ;  /* 0x000000ff02027210 */ /* 0x000fc80007ffe1ff */
[----:B------:R-:W-:Y:S01]  /*02c0*/  LEA.HI.SX32 R3, R3, -R216, 0x1b ;  /* 0x800000d803037211 */ /* 0x000fe200078fdaff */
[----:B------:R-:W-:-:S03]  /*02d0*/  IMAD R4, R4, R2, R5 ;  /* 0x0000000204047224 */ /* 0x000fc600078e0205 */
[----:B------:R-:W-:Y:S02]  /*02e0*/  IMNMX R11, R3, 0x8, PT ;  /* 0x00000008030b7817 */ /* 0x000fe40003800200 */
[----:B------:R-:W-:Y:S02]  /*02f0*/  IABS R9, R4 ;  /* 0x0000000400097213 */ /* 0x000fe40000000000 */
[----:B------:R-:W-:-:S04]  /*0300*/  IABS R7, R11 ;  /* 0x0000000b00077213 */ /* 0x000fc80000000000 */
[----:B------:R-:W0:Y:S08]  /*0310*/  I2F.RP R0, R7 ;  /* 0x0000000700007306 */ /* 0x000e300000209400 */
[----:B0-----:R-:W0:Y:S02]  /*0320*/  MUFU.RCP R0, R0 ;  /* 0x0000000000007308 */ /* 0x001e240000001000 */
[----:B0-----:R-:W-:-:S06]  /*0330*/  IADD3 R3, R0, 0xffffffe, RZ ;  /* 0x0ffffffe00037810 */ /* 0x001fcc0007ffe0ff */
[----:B------:R-:W0:Y:S02]  /*0340*/  F2I.FTZ.U32.TRUNC.NTZ R3, R3 ;  /* 0x0000000300037305 */ /* 0x000e24000021f000 */
[----:B0-----:R-:W-:-:S04]  /*0350*/  IMAD.MOV R6, RZ, RZ, -R3 ;  /* 0x000000ffff067224 */ /* 0x001fc800078e0a03 */
[----:B------:R-:W-:Y:S01]  /*0360*/  IMAD.MOV.U32 R2, RZ, RZ, R6 ;  /* 0x000000ffff027224 */ /* 0x000fe200078e0006 */
[----:B------:R-:W-:-:S03]  /*0370*/  IABS R6, R11 ;  /* 0x0000000b00067213 */ /* 0x000fc60000000000 */
[----:B------:R-:W-:Y:S02]  /*0380*/  IMAD R5, R2, R7, RZ ;  /* 0x0000000702057224 */ /* 0x000fe400078e02ff */
[----:B------:R-:W-:Y:S02]  /*0390*/  IMAD.MOV.U32 R2, RZ, RZ, RZ ;  /* 0x000000ffff027224 */ /* 0x000fe400078e00ff */
[----:B------:R-:W-:Y:S02]  /*03a0*/  IMAD.MOV R0, RZ, RZ, -R6 ;  /* 0x000000ffff007224 */ /* 0x000fe400078e0a06 */
[----:B------:R-:W-:Y:S01]  /*03b0*/  IMAD.HI.U32 R2, R3, R5, R2 ;  /* 0x0000000503027227 */ /* 0x000fe200078e0002 */
[----:B------:R-:W-:-:S03]  /*03c0*/  LOP3.LUT R5, R86, 0x1f, RZ, 0xc0, !PT ;  /* 0x0000001f56057812 */ /* 0x000fc600078ec0ff */
[----:B------:R-:W-:Y:S02]  /*03d0*/  IMAD.MOV.U32 R3, RZ, RZ, c[0x0][0x180] ;  /* 0x00006000ff037624 */ /* 0x000fe400078e00ff */
[----:B------:R-:W-:-:S03]  /*03e0*/  IMAD.HI.U32 R2, R2, R9, RZ ;  /* 0x0000000902027227 */ /* 0x000fc600078e00ff */
[----:B------:R-:W-:Y:S01]  /*03f0*/  IADD3 R3, R3, 0x7f, RZ ;  /* 0x0000007f03037810 */ /* 0x000fe20007ffe0ff */
[----:B------:R-:W-:-:S05]  /*0400*/  IMAD R0, R2, R0, R9 ;  /* 0x0000000002007224 */ /* 0x000fca00078e0209 */
[----:B------:R-:W-:-:S13]  /*0410*/  ISETP.GT.U32.AND P1, PT, R7, R0, PT ;  /* 0x000000000700720c */ /* 0x000fda0003f24070 */
[----:B------:R-:W-:Y:S01]  /*0420*/  @!P1 IMAD.IADD R0, R0, 0x1, -R7 ;  /* 0x0000000100009824 */ /* 0x000fe200078e0a07 */
[----:B------:R-:W-:Y:S02]  /*0430*/  @!P1 IADD3 R2, R2, 0x1, RZ ;  /* 0x0000000102029810 */ /* 0x000fe40007ffe0ff */
[----:B------:R-:W-:Y:S02]  /*0440*/  ISETP.NE.AND P1, PT, R11, RZ, PT ;  /* 0x000000ff0b00720c */ /* 0x000fe40003f25270 */
[----:B------:R-:W-:Y:S02]  /*0450*/  ISETP.GE.U32.AND P0, PT, R0, R7, PT ;  /* 0x000000070000720c */ /* 0x000fe40003f06070 */
[----:B------:R-:W-:-:S04]  /*0460*/  LOP3.LUT R0, R4, R11, RZ, 0x3c, !PT ;  /* 0x0000000b04007212 */ /* 0x000fc800078e3cff */
[----:B------:R-:W-:-:S07]  /*0470*/  ISETP.GE.AND P2, PT, R0, RZ, PT ;  /* 0x000000ff0000720c */ /* 0x000fce0003f46270 */
[----:B------:R-:W-:Y:S02]  /*0480*/  @P0 IADD3 R2, R2, 0x1, RZ ;  /* 0x0000000102020810 */ /* 0x000fe40007ffe0ff */
[----:B------:R-:W-:-:S04]  /*0490*/  ISETP.GT.AND P0, PT, R3, 0x7f, PT ;  /* 0x0000007f0300780c */ /* 0x000fc80003f04270 */
[----:B------:R-:W-:Y:S01]  /*04a0*/  @!P2 IMAD.MOV R2, RZ, RZ, -R2 ;  /* 0x000000ffff02a224 */ /* 0x000fe200078e0a02 */
[----:B------:R-:W-:-:S05]  /*04b0*/  @!P1 LOP3.LUT R2, RZ, R11, RZ, 0x33, !PT ;  /* 0x0000000bff029212 */ /* 0x000fca00078e33ff */
[----:B------:R-:W-:Y:S02]  /*04c0*/  IMAD.MOV R0, RZ, RZ, -R2 ;  /* 0x000000ffff007224 */ /* 0x000fe400078e0a02 */
[----:B------:R-:W-:Y:S02]  /*04d0*/  IMAD.SHL.U32 R2, R2, 0x40, RZ ;  /* 0x0000004002027824 */ /* 0x000fe400078e00ff */
[----:B------:R-:W-:Y:S01]  /*04e0*/  IMAD R0, R11, R0, R4 ;  /* 0x000000000b007224 */ /* 0x000fe200078e0204 */
[----:B------:R-:W-:-:S03]  /*04f0*/  SHF.R.U32.HI R4, RZ, 0x5, R86 ;  /* 0x00000005ff047819 */ /* 0x000fc60000011656 */
[----:B------:R-:W-:Y:S01]  /*0500*/  IMAD.IADD R216, R216, 0x1, R0 ;  /* 0x00000001d8d87824 */ /* 0x000fe200078e0200 */
[----:B------:R-:W-:-:S03]  /*0510*/  SGXT.U32 R0, R4, 0x2 ;  /* 0x000000020400781a */ /* 0x000fc60000000000 */
[----:B------:R-:W-:Y:S01]  /*0520*/  IMAD R216, R216, 0x20, R5 ;  /* 0x00000020d8d87824 */ /* 0x000fe200078e0205 */
[C---:B------:R-:W-:Y:S02]  /*0530*/  LOP3.LUT R247, R0.reuse, 0x4, RZ, 0xfc, !PT ;  /* 0x0000000400f77812 */ /* 0x040fe400078efcff */
[C---:B------:R-:W-:Y:S02]  /*0540*/  LOP3.LUT R246, R0.reuse, 0x8, RZ, 0xfc, !PT ;  /* 0x0000000800f67812 */ /* 0x040fe400078efcff */
[C---:B------:R-:W-:Y:S02]  /*0550*/  LOP3.LUT R245, R0.reuse, 0xc, RZ, 0xfc, !PT ;  /* 0x0000000c00f57812 */ /* 0x040fe400078efcff */
[C---:B------:R-:W-:Y:S02]  /*0560*/  LOP3.LUT R244, R0.reuse, 0x10, RZ, 0xfc, !PT ;  /* 0x0000001000f47812 */ /* 0x040fe400078efcff */
[C---:B------:R-:W-:Y:S02]  /*0570*/  LOP3.LUT R243, R0.reuse, 0x14, RZ, 0xfc, !PT ;  /* 0x0000001400f37812 */ /* 0x040fe400078efcff */
[----:B------:R-:W-:-:S02]  /*0580*/  LOP3.LUT R242, R0, 0x18, RZ, 0xfc, !PT ;  /* 0x0000001800f27812 */ /* 0x000fc400078efcff */
        /* <DEDUP_REMOVED lines=8> */
[----:B------:R-:W-:Y:S01]  /*0610*/  LOP3.LUT R233, R0, 0x3c, RZ, 0xfc, !PT ;  /* 0x0000003c00e97812 */ /* 0x000fe200078efcff */
[----:B------:R-:W-:Y:S05]  /*0620*/  @P0 BRA `(.L_x_0) ;  /* 0x0000008000000947 */ /* 0x000fea0003800000 */
[C---:B------:R-:W-:Y:S01]  /*0630*/  IMAD.SHL.U32 R208, R86.reuse, 0x2, RZ ;  /* 0x0000000256d07824 */ /* 0x040fe200078e00ff */
[C---:B------:R-:W-:Y:S01]  /*0640*/  SHF.L.U32 R248, R86.reuse, 0x3, RZ ;  /* 0x0000000356f87819 */ /* 0x040fe200000006ff */
[----:B------:R-:W-:Y:S01]  /*0650*/  CS2R R68, SRZ ;  /* 0x0000000000447805 */ /* 0x000fe2000001ff00 */
[----:B------:R-:W-:Y:S01]  /*0660*/  LOP3.LUT R249, R86, 0x40, RZ, 0xc0, !PT ;  /* 0x0000004056f97812 */ /* 0x000fe200078ec0ff */
[----:B------:R-:W-:Y:S01]  /*0670*/  CS2R R70, SRZ ;  /* 0x0000000000467805 */ /* 0x000fe2000001ff00 */
[----:B------:R-:W-:Y:S01]  /*0680*/  CS2R R80, SRZ ;  /* 0x0000000000507805 */ /* 0x000fe2000001ff00 */
[----:B------:R-:W-:Y:S01]  /*0690*/  CS2R R82, SRZ ;  /* 0x0000000000527805 */ /* 0x000fe2000001ff00 */
[----:B------:R-:W-:Y:S05]  /*06a0*/  BRA `(.L_x_1) ;  /* 0x00007d9000007947 */ /* 0x000fea0003800000 */
.L_x_0:
[----:B------:R-:W-:Y:S01]  /*06b0*/  IABS R4, c[0x0][0x17c] ;  /* 0x00005f0000047a13 */ /* 0x000fe20000000000 */
[----:B------:R-:W-:Y:S01]  /*06c0*/  IMAD.SHL.U32 R248, R86, 0x8, RZ ;  /* 0x0000000856f87824 */ /* 0x000fe200078e00ff */
[----:B------:R-:W-:Y:S01]  /*06d0*/  IADD3 R8, R2, 0x3f, RZ ;  /* 0x0000003f02087810 */ /* 0x000fe20007ffe0ff */
[----:B------:R-:W-:Y:S01]  /*06e0*/  IMAD.SHL.U32 R208, R86, 0x2, RZ ;  /* 0x0000000256d07824 */ /* 0x000fe200078e00ff */
[----:B------:R-:W0:Y:S01]  /*06f0*/  I2F.RP R9, R4 ;  /* 0x0000000400097306 */ /* 0x000e220000209400 */
[----:B------:R-:W-:Y:S01]  /*0700*/  IADD3 R13, R2, 0x3d, RZ ;  /* 0x0000003d020d7810 */ /* 0x000fe20007ffe0ff */
[----:B------:R-:W-:Y:S01]  /*0710*/  IMAD R252, R245, c[0x0][0x188], RZ ;  /* 0x00006200f5fc7a24 */ /* 0x000fe200078e02ff */
[----:B------:R-:W-:Y:S01]  /*0720*/  IABS R10, R8 ;  /* 0x00000008000a7213 */ /* 0x000fe20000000000 */
[----:B------:R-:W-:Y:S01]  /*0730*/  IMAD R251, R246, c[0x0][0x188], RZ ;  /* 0x00006200f6fb7a24 */ /* 0x000fe200078e02ff */
[----:B------:R-:W-:Y:S01]  /*0740*/  IABS R12, R13 ;  /* 0x0000000d000c7213 */ /* 0x000fe20000000000 */
[----:B------:R-:W-:Y:S01]  /*0750*/  IMAD R250, R247, c[0x0][0x188], RZ ;  /* 0x00006200f7fa7a24 */ /* 0x000fe200078e02ff */
[----:B------:R-:W-:Y:S01]  /*0760*/  ISETP.GE.AND P4, PT, R8, RZ, PT ;  /* 0x000000ff0800720c */ /* 0x000fe20003f86270 */
[----:B------:R-:W-:Y:S01]  /*0770*/  CS2R R88, SRZ ;  /* 0x0000000000587805 */ /* 0x000fe2000001ff00 */
[----:B------:R-:W-:Y:S01]  /*0780*/  IADD3 R14, R2, 0x3c, RZ ;  /* 0x0000003c020e7810 */ /* 0x000fe20007ffe0ff */
[----:B------:R-:W-:Y:S01]  /*0790*/  CS2R R90, SRZ ;  /* 0x00000000005a7805 */ /* 0x000fe2000001ff00 */
[----:B------:R-:W-:-:S02]  /*07a0*/  ISETP.GE.AND P6, PT, R13, RZ, PT ;  /* 0x000000ff0d00720c */ /* 0x000fc40003fc6270 */
[C---:B------:R-:W-:Y:S02]  /*07b0*/  IADD3 R15, R2.reuse, 0x3a, RZ ;  /* 0x0000003a020f7810 */ /* 0x040fe40007ffe0ff */
[C---:B------:R-:W-:Y:S01]  /*07c0*/  IADD3 R20, R2.reuse, 0x37, RZ ;  /* 0x0000003702147810 */ /* 0x040fe20007ffe0ff */
[----:B0-----:R-:W0:Y:S01]  /*07d0*/  MUFU.RCP R9, R9 ;  /* 0x0000000900097308 */ /* 0x001e220000001000 */
[C---:B------:R-:W-:Y:S02]  /*07e0*/  IADD3 R19, R2.reuse, 0x38, RZ ;  /* 0x0000003802137810 */ /* 0x040fe40007ffe0ff */
[----:B------:R-:W-:Y:S02]  /*07f0*/  IABS R17, R20 ;  /* 0x0000001400117213 */ /* 0x000fe40000000000 */
[----:B------:R-:W-:Y:S02]  /*0800*/  IABS R16, R19 ;  /* 0x0000001300107213 */ /* 0x000fe40000000000 */
[----:B------:R-:W-:-:S02]  /*0810*/  IADD3 R23, R2, 0x36, RZ ;  /* 0x0000003602177810 */ /* 0x000fc40007ffe0ff */
[C---:B------:R-:W-:Y:S02]  /*0820*/  IADD3 R24, R2.reuse, 0x35, RZ ;  /* 0x0000003502187810 */ /* 0x040fe40007ffe0ff */
[----:B------:R-:W-:Y:S02]  /*0830*/  IABS R18, R23 ;  /* 0x0000001700127213 */ /* 0x000fe40000000000 */
[C---:B------:R-:W-:Y:S02]  /*0840*/  IADD3 R26, R2.reuse, 0x33, RZ ;  /* 0x00000033021a7810 */ /* 0x040fe40007ffe0ff */
[C---:B------:R-:W-:Y:S02]  /*0850*/  IADD3 R27, R2.reuse, 0x32, RZ ;  /* 0x00000032021b7810 */ /* 0x040fe40007ffe0ff */
[----:B0-----:R-:W-:Y:S02]  /*0860*/  IADD3 R6, R9, 0xffffffe, RZ ;  /* 0x0ffffffe09067810 */ /* 0x001fe40007ffe0ff */
[----:B------:R-:W-:-:S02]  /*0870*/  IADD3 R9, R2, 0x3e, RZ ;  /* 0x0000003e02097810 */ /* 0x000fc40007ffe0ff */
[----:B------:R0:W1:Y:S01]  /*0880*/  F2I.FTZ.U32.TRUNC.NTZ R7, R6 ;  /* 0x0000000600077305 */ /* 0x000062000021f000 */
[----:B------:R-:W-:Y:S02]  /*0890*/  IABS R21, R26 ;  /* 0x0000001a00157213 */ /* 0x000fe40000000000 */
[----:B------:R-:W-:Y:S02]  /*08a0*/  IABS R11, R9 ;  /* 0x00000009000b7213 */ /* 0x000fe40000000000 */
[----:B------:R-:W-:Y:S02]  /*08b0*/  ISETP.GE.AND P2, PT, R9, RZ, PT ;  /* 0x000000ff0900720c */ /* 0x000fe40003f46270 */
[----:B------:R-:W-:Y:S01]  /*08c0*/  IABS R9, R14 ;  /* 0x0000000e00097213 */ /* 0x000fe20000000000 */
[----:B0-----:R-:W-:Y:S01]  /*08d0*/  IMAD.MOV.U32 R6, RZ, RZ, RZ ;  /* 0x000000ffff067224 */ /* 0x001fe200078e00ff */
[----:B------:R-:W-:Y:S02]  /*08e0*/  IABS R22, R27 ;  /* 0x0000001b00167213 */ /* 0x000fe40000000000 */
[----:B------:R-:W-:-:S02]  /*08f0*/  IADD3 R25, R2, 0x34, RZ ;  /* 0x0000003402197810 */ /* 0x000fc40007ffe0ff */
[C---:B------:R-:W-:Y:S01]  /*0900*/  IADD3 R28, R2.reuse, 0x31, RZ ;  /* 0x00000031021c7810 */ /* 0x040fe20007ffe0ff */
[--C-:B-1----:R-:W-:Y:S01]  /*0910*/  IMAD.MOV R5, RZ, RZ, -R7.reuse ;  /* 0x000000ffff057224 */ /* 0x102fe200078e0a07 */
[C---:B------:R-:W-:Y:S02]  /*0920*/  IADD3 R29, R2.reuse, 0x30, RZ ;  /* 0x00000030021d7810 */ /* 0x040fe40007ffe0ff */
[C---:B------:R-:W-:Y:S01]  /*0930*/  IADD3 R30, R2.reuse, 0x2e, RZ ;  /* 0x0000002e021e7810 */ /* 0x040fe20007ffe0ff */
[----:B------:R-:W-:Y:S01]  /*0940*/  IMAD R5, R5, R4, RZ ;  /* 0x0000000405057224 */ /* 0x000fe200078e02ff */
[C---:B------:R-:W-:Y:S02]  /*0950*/  IADD3 R32, R2.reuse, 0x2a, RZ ;  /* 0x0000002a02207810 */ /* 0x040fe40007ffe0ff */
[C---:B------:R-:W-:Y:S01]  /*0960*/  IADD3 R31, R2.reuse, 0x2b, RZ ;  /* 0x0000002b021f7810 */ /* 0x040fe20007ffe0ff */
[----:B------:R-:W-:Y:S01]  /*0970*/  IMAD.HI.U32 R5, R7, R5, R6 ;  /* 0x0000000507057227 */ /* 0x000fe200078e0006 */
[----:B------:R-:W-:-:S02]  /*0980*/  IADD3 R33, R2, 0x29, RZ ;  /* 0x0000002902217810 */ /* 0x000fc40007ffe0ff */
[C---:B------:R-:W-:Y:S02]  /*0990*/  IADD3 R34, R2.reuse, 0x28, RZ ;  /* 0x0000002802227810 */ /* 0x040fe40007ffe0ff */
[C---:B------:R-:W-:Y:S01]  /*09a0*/  IADD3 R37, R2.reuse, 0x25, RZ ;  /* 0x0000002502257810 */ /* 0x040fe20007ffe0ff */
[C---:B------:R-:W-:Y:S01]  /*09b0*/  IMAD.HI.U32 R7, R5.reuse, R10, RZ ;  /* 0x0000000a05077227 */ /* 0x040fe200078e00ff */
[C---:B------:R-:W-:Y:S02]  /*09c0*/  IADD3 R39, R2.reuse, 0x24, RZ ;  /* 0x0000002402277810 */ /* 0x040fe40007ffe0ff */
[----:B------:R-:W-:Y:S01]  /*09d0*/  IABS R35, R37 ;  /* 0x0000002500237213 */ /* 0x000fe20000000000 */
[----:B------:R-:W-:Y:S01]  /*09e0*/  IMAD.MOV R7, RZ, RZ, -R7 ;  /* 0x000000ffff077224 */ /* 0x000fe200078e0a07 */
[----:B------:R-:W-:Y:S02]  /*09f0*/  IABS R36, R39 ;  /* 0x0000002700247213 */ /* 0x000fe40000000000 */
[----:B------:R-:W-:Y:S01]  /*0a00*/  IADD3 R40, R2, 0x23, RZ ;  /* 0x0000002302287810 */ /* 0x000fe20007ffe0ff */
[----:B------:R-:W-:Y:S01]  /*0a10*/  IMAD R6, R4, R7, R10 ;  /* 0x0000000704067224 */ /* 0x000fe200078e020a */
[C---:B------:R-:W-:Y:S01]  /*0a20*/  IADD3 R42, R2.reuse, 0x22, RZ ;  /* 0x00000022022a7810 */ /* 0x040fe20007ffe0ff */
[----:B------:R-:W-:Y:S01]  /*0a30*/  IMAD.HI.U32 R7, R5, R11, RZ ;  /* 0x0000000b05077227 */ /* 0x000fe200078e00ff */
[----:B------:R-:W-:-:S02]  /*0a40*/  IADD3 R43, R2, 0x21, RZ ;  /* 0x00000021022b7810 */ /* 0x000fc40007ffe0ff */
[----:B------:R-:W-:Y:S01]  /*0a50*/  ISETP.GT.U32.AND P0, PT, R4, R6, PT ;  /* 0x000000060400720c */ /* 0x000fe20003f04070 */
[----:B------:R-:W-:Y:S01]  /*0a60*/  IMAD.MOV R7, RZ, RZ, -R7 ;  /* 0x000000ffff077224 */ /* 0x000fe200078e0a07 */
[----:B------:R-:W-:Y:S01]  /*0a70*/  IABS R38, R42 ;  /* 0x0000002a00267213 */ /* 0x000fe20000000000 */
[----:B------:R-:W-:Y:S01]  /*0a80*/  IMAD.HI.U32 R10, R5, R12, RZ ;  /* 0x0000000c050a7227 */ /* 0x000fe200078e00ff */
[C---:B------:R-:W-:Y:S02]  /*0a90*/  IADD3 R45, R2.reuse, 0x20, RZ ;  /* 0x00000020022d7810 */ /* 0x040fe40007ffe0ff */
[----:B------:R-:W-:Y:S01]  /*0aa0*/  IADD3 R46, R2, 0x1f, RZ ;  /* 0x0000001f022e7810 */ /* 0x000fe20007ffe0ff */
[----:B------:R-:W-:Y:S01]  /*0ab0*/  IMAD R7, R4, R7, R11 ;  /* 0x0000000704077224 */ /* 0x000fe200078e020b */
[C---:B------:R-:W-:Y:S01]  /*0ac0*/  IADD3 R47, R2.reuse, 0x1e, RZ ;  /* 0x0000001e022f7810 */ /* 0x040fe20007ffe0ff */
[----:B------:R-:W-:Y:S01]  /*0ad0*/  IMAD.MOV R11, RZ, RZ, -R10 ;  /* 0x000000ffff0b7224 */ /* 0x000fe200078e0a0a */
[----:B------:R-:W-:-:S02]  /*0ae0*/  IADD3 R10, R2, 0x3b, RZ ;  /* 0x0000003b020a7810 */ /* 0x000fc40007ffe0ff */
[C---:B------:R-:W-:Y:S01]  /*0af0*/  ISETP.GT.U32.AND P5, PT, R4.reuse, R7, PT ;  /* 0x000000070400720c */ /* 0x040fe20003fa4070 */
[----:B------:R-:W-:Y:S01]  /*0b00*/  IMAD R8, R4, R11, R12 ;  /* 0x0000000b04087224 */ /* 0x000fe200078e020c */
[----:B------:R-:W-:Y:S01]  /*0b10*/  IABS R12, R10 ;  /* 0x0000000a000c7213 */ /* 0x000fe20000000000 */
[----:B------:R-:W-:Y:S01]  /*0b20*/  @!P0 IMAD.IADD R6, R6, 0x1, -R4 ;  /* 0x0000000106068824 */ /* 0x000fe200078e0a04 */
[----:B------:R-:W-:Y:S01]  /*0b30*/  ISETP.GE.AND P0, PT, R14, RZ, PT ;  /* 0x000000ff0e00720c */ /* 0x000fe20003f06270 */
[----:B------:R-:W-:Y:S01]  /*0b40*/  IMAD.MOV.U32 R11, RZ, RZ, R9 ;  /* 0x000000ffff0b7224 */ /* 0x000fe200078e0009 */
[C---:B------:R-:W-:Y:S02]  /*0b50*/  ISETP.GT.U32.AND P1, PT, R4.reuse, R8, PT ;  /* 0x000000080400720c */ /* 0x040fe40003f24070 */
[----:B------:R-:W-:Y:S01]  /*0b60*/  ISETP.GT.U32.AND P3, PT, R4, R6, PT ;  /* 0x000000060400720c */ /* 0x000fe20003f64070 */
[----:B------:R-:W-:Y:S01]  /*0b70*/  IMAD.HI.U32 R9, R5, R11, RZ ;  /* 0x0000000b05097227 */ /* 0x000fe200078e00ff */
[----:B------:R-:W-:-:S02]  /*0b80*/  IABS R14, R15 ;  /* 0x0000000f000e7213 */ /* 0x000fc40000000000 */
[----:B------:R-:W-:Y:S01]  /*0b90*/  IABS R41, R46 ;  /* 0x0000002e00297213 */ /* 0x000fe20000000000 */
[--C-:B------:R-:W-:Y:S01]  /*0ba0*/  @!P5 IMAD.IADD R7, R7, 0x1, -R4.reuse ;  /* 0x000000010707d824 */ /* 0x100fe200078e0a04 */
[C---:B------:R-:W-:Y:S01]  /*0bb0*/  IADD3 R49, R2.reuse, 0x1c, RZ ;  /* 0x0000001c02317810 */ /* 0x040fe20007ffe0ff */
[----:B------:R-:W-:Y:S01]  /*0bc0*/  IMAD.MOV R9, RZ, RZ, -R9 ;  /* 0x000000ffff097224 */ /* 0x000fe200078e0a09 */
[----:B------:R-:W-:Y:S02]  /*0bd0*/  IADD3 R48, R2, 0x1d, RZ ;  /* 0x0000001d02307810 */ /* 0x000fe40007ffe0ff */
[----:B------:R-:W-:Y:S01]  /*0be0*/  ISETP.GT.U32.AND P5, PT, R4, R7, PT ;  /* 0x000000070400720c */ /* 0x000fe20003fa4070 */
[--C-:B------:R-:W-:Y:S01]  /*0bf0*/  @!P1 IMAD.IADD R8, R8, 0x1, -R4.reuse ;  /* 0x0000000108089824 */ /* 0x100fe200078e0a04 */
[----:B------:R-:W-:Y:S01]  /*0c00*/  IABS R44, R49 ;  /* 0x00000031002c7213 */ /* 0x000fe20000000000 */
[----:B------:R-:W-:Y:S01]  /*0c10*/  @!P3 IMAD.IADD R6, R6, 0x1, -R4 ;  /* 0x000000010606b824 */ /* 0x000fe200078e0a04 */
[----:B------:R-:W-:Y:S01]  /*0c20*/  ISETP.GE.AND P3, PT, R10, RZ, PT ;  /* 0x000000ff0a00720c */ /* 0x000fe20003f66270 */
[----:B------:R-:W-:Y:S01]  /*0c30*/  IMAD.HI.U32 R10, R5, R12, RZ ;  /* 0x0000000c050a7227 */ /* 0x000fe200078e00ff */
[----:B------:R-:W-:-:S02]  /*0c40*/  ISETP.GT.U32.AND P1, PT, R4, R8, PT ;  /* 0x000000080400720c */ /* 0x000fc40003f24070 */
[----:B------:R-:W-:Y:S01]  /*0c50*/  @!P4 IADD3 R6, -R6, RZ, RZ ;  /* 0x000000ff0606c210 */ /* 0x000fe20007ffe1ff */
[----:B------:R-:W-:Y:S01]  /*0c60*/  IMAD.MOV R13, RZ, RZ, -R10 ;  /* 0x000000ffff0d7224 */ /* 0x000fe200078e0a0a */
[----:B------:R-:W-:Y:S01]  /*0c70*/  IADD3 R51, R2, 0x17, RZ ;  /* 0x0000001702337810 */ /* 0x000fe20007ffe0ff */
[----:B------:R-:W-:Y:S01]  /*0c80*/  IMAD R9, R4, R9, R11 ;  /* 0x0000000904097224 */ /* 0x000fe200078e020b */
[----:B------:R-:W-:Y:S01]  /*0c90*/  IADD3 R59, R2, 0x15, RZ ;  /* 0x00000015023b7810 */ /* 0x000fe20007ffe0ff */
[----:B------:R-:W-:Y:S01]  /*0ca0*/  IMAD R10, R4, R13, R12 ;  /* 0x0000000d040a7224 */ /* 0x000fe200078e020c */
[----:B------:R-:W-:Y:S01]  /*0cb0*/  IADD3 R12, R2, 0x39, RZ ;  /* 0x00000039020c7810 */ /* 0x000fe20007ffe0ff */
[----:B------:R-:W-:Y:S01]  /*0cc0*/  IMAD.HI.U32 R11, R5, R14, RZ ;  /* 0x0000000e050b7227 */ /* 0x000fe200078e00ff */
[----:B------:R-:W-:Y:S02]  /*0cd0*/  ISETP.GT.U32.AND P4, PT, R4, R9, PT ;  /* 0x000000090400720c */ /* 0x000fe40003f84070 */
[----:B------:R-:W-:Y:S01]  /*0ce0*/  IADD3 R54, R2, 0x16, RZ ;  /* 0x0000001602367810 */ /* 0x000fe20007ffe0ff */
[--C-:B------:R-:W-:Y:S01]  /*0cf0*/  @!P1 IMAD.IADD R8, R8, 0x1, -R4.reuse ;  /* 0x0000000108089824 */ /* 0x100fe200078e0a04 */
[C---:B------:R-:W-:Y:S01]  /*0d00*/  ISETP.GT.U32.AND P1, PT, R4.reuse, R10, PT ;  /* 0x0000000a0400720c */ /* 0x040fe20003f24070 */
[----:B------:R-:W-:Y:S01]  /*0d10*/  IMAD.MOV R11, RZ, RZ, -R11 ;  /* 0x000000ffff0b7224 */ /* 0x000fe200078e0a0b */
[----:B------:R-:W-:Y:S01]  /*0d20*/  IABS R68, c[0x0][0x178] ;  /* 0x00005e0000447a13 */ /* 0x000fe20000000000 */
[----:B------:R-:W-:Y:S01]  /*0d30*/  @!P5 IMAD.IADD R7, R7, 0x1, -R4 ;  /* 0x000000010707d824 */ /* 0x000fe200078e0a04 */
[----:B------:R-:W-:Y:S01]  /*0d40*/  ISETP.GE.AND P5, PT, R15, RZ, PT ;  /* 0x000000ff0f00720c */ /* 0x000fe20003fa6270 */
[----:B------:R-:W-:Y:S01]  /*0d50*/  IMAD R11, R4, R11, R14 ;  /* 0x0000000b040b7224 */ /* 0x000fe200078e020e */
[----:B------:R-:W-:Y:S01]  /*0d60*/  IABS R14, R12 ;  /* 0x0000000c000e7213 */ /* 0x000fe20000000000 */
[----:B------:R-:W-:Y:S01]  /*0d70*/  @!P2 IMAD.MOV R7, RZ, RZ, -R7 ;  /* 0x000000ffff07a224 */ /* 0x000fe200078e0a07 */
[----:B------:R-:W-:Y:S01]  /*0d80*/  ISETP.GE.AND P2, PT, R12, RZ, PT ;  /* 0x000000ff0c00720c */ /* 0x000fe20003f46270 */
[----:B------:R-:W-:Y:S01]  /*0d90*/  @!P6 IMAD.MOV R8, RZ, RZ, -R8 ;  /* 0x000000ffff08e224 */ /* 0x000fe200078e0a08 */
[----:B------:R-:W-:Y:S01]  /*0da0*/  ISETP.GT.U32.AND P6, PT, R4, R11, PT ;  /* 0x0000000b0400720c */ /* 0x000fe20003fc4070 */
[----:B------:R-:W-:Y:S01]  /*0db0*/  IMAD.HI.U32 R12, R5, R14, RZ ;  /* 0x0000000e050c7227 */ /* 0x000fe200078e00ff */
[----:B------:R-:W-:Y:S01]  /*0dc0*/  IABS R50, R54 ;  /* 0x0000003600327213 */ /* 0x000fe20000000000 */
[----:B------:R-:W0:Y:S01]  /*0dd0*/  I2F.RP R53, R68 ;  /* 0x0000004400357306 */ /* 0x000e220000209400 */
[----:B------:R-:W-:Y:S01]  /*0de0*/  IADD3 R52, R2, 0x13, RZ ;  /* 0x0000001302347810 */ /* 0x000fe20007ffe0ff */
[----:B------:R-:W-:Y:S01]  /*0df0*/  @!P1 IMAD.IADD R10, R10, 0x1, -R4 ;  /* 0x000000010a0a9824 */ /* 0x000fe200078e0a04 */
[----:B------:R-:W-:Y:S01]  /*0e00*/  IADD3 R70, R2, 0xa, RZ ;  /* 0x0000000a02467810 */ /* 0x000fe20007ffe0ff */
[----:B------:R-:W-:Y:S01]  /*0e10*/  IMAD.MOV R15, RZ, RZ, -R12 ;  /* 0x000000ffff0f7224 */ /* 0x000fe200078e0a0c */
[----:B------:R-:W-:Y:S01]  /*0e20*/  IABS R56, R52 ;  /* 0x0000003400387213 */ /* 0x000fe20000000000 */
[----:B------:R-:W-:Y:S01]  /*0e30*/  @!P4 IMAD.IADD R9, R9, 0x1, -R4 ;  /* 0x000000010909c824 */ /* 0x000fe200078e0a04 */
[C---:B------:R-:W-:Y:S01]  /*0e40*/  ISETP.GT.U32.AND P1, PT, R4.reuse, R10, PT ;  /* 0x0000000a0400720c */ /* 0x040fe20003f24070 */
[----:B------:R-:W-:Y:S01]  /*0e50*/  IMAD R12, R4, R15, R14 ;  /* 0x0000000f040c7224 */ /* 0x000fe200078e020e */
[----:B------:R-:W-:Y:S01]  /*0e60*/  IADD3 R72, R2, 0x9, RZ ;  /* 0x0000000902487810 */ /* 0x000fe20007ffe0ff */
[----:B------:R-:W-:Y:S01]  /*0e70*/  @!P6 IMAD.IADD R11, R11, 0x1, -R4 ;  /* 0x000000010b0be824 */ /* 0x000fe200078e0a04 */
[----:B------:R-:W-:Y:S01]  /*0e80*/  ISETP.GT.U32.AND P4, PT, R4, R9, PT ;  /* 0x000000090400720c */ /* 0x000fe20003f84070 */
[----:B------:R-:W-:Y:S01]  /*0e90*/  IMAD.HI.U32 R14, R5, R17, RZ ;  /* 0x00000011050e7227 */ /* 0x000fe200078e00ff */
[----:B------:R-:W-:-:S02]  /*0ea0*/  IADD3 R74, R2, 0x8, RZ ;  /* 0x00000008024a7810 */ /* 0x000fc40007ffe0ff */
[----:B------:R-:W-:Y:S01]  /*0eb0*/  ISETP.GT.U32.AND P6, PT, R4, R11, PT ;  /* 0x0000000b0400720c */ /* 0x000fe20003fc4070 */
[----:B------:R-:W-:Y:S01]  /*0ec0*/  IMAD.HI.U32 R13, R5, R16, RZ ;  /* 0x00000010050d7227 */ /* 0x000fe200078e00ff */
[----:B------:R-:W-:Y:S01]  /*0ed0*/  IADD3 R14, -R14, RZ, RZ ;  /* 0x000000ff0e0e7210 */ /* 0x000fe20007ffe1ff */
[----:B0-----:R-:W0:Y:S01]  /*0ee0*/  MUFU.RCP R53, R53 ;  /* 0x0000003500357308 */ /* 0x001e220000001000 */
[----:B------:R-:W-:Y:S01]  /*0ef0*/  IABS R69, R72 ;  /* 0x0000004800457213 */ /* 0x000fe20000000000 */
[--C-:B------:R-:W-:Y:S01]  /*0f00*/  @!P1 IMAD.IADD R10, R10, 0x1, -R4.reuse ;  /* 0x000000010a0a9824 */ /* 0x100fe200078e0a04 */
[C---:B------:R-:W-:Y:S01]  /*0f10*/  ISETP.GT.U32.AND P1, PT, R4.reuse, R12, PT ;  /* 0x0000000c0400720c */ /* 0x040fe20003f24070 */
[----:B------:R-:W-:Y:S01]  /*0f20*/  IMAD.MOV R13, RZ, RZ, -R13 ;  /* 0x000000ffff0d7224 */ /* 0x000fe200078e0a0d */
[----:B------:R-:W-:Y:S01]  /*0f30*/  IABS R71, R74 ;  /* 0x0000004a00477213 */ /* 0x000fe20000000000 */
[----:B------:R-:W-:Y:S01]  /*0f40*/  IMAD R14, R4, R14, R17 ;  /* 0x0000000e040e7224 */ /* 0x000fe200078e0211 */
[----:B------:R-:W-:Y:S01]  /*0f50*/  IADD3 R76, R2, 0x7, RZ ;  /* 0x00000007024c7810 */ /* 0x000fe20007ffe0ff */
[----:B------:R-:W-:Y:S01]  /*0f60*/  @!P4 IMAD.IADD R9, R9, 0x1, -R4 ;  /* 0x000000010909c824 */ /* 0x000fe200078e0a04 */
[----:B------:R-:W-:Y:S01]  /*0f70*/  ISETP.GE.AND P4, PT, R19, RZ, PT ;  /* 0x000000ff1300720c */ /* 0x000fe20003f86270 */
[----:B------:R-:W-:Y:S01]  /*0f80*/  IMAD R13, R4, R13, R16 ;  /* 0x0000000d040d7224 */ /* 0x000fe200078e0210 */
[C---:B------:R-:W-:Y:S01]  /*0f90*/  IADD3 R78, R2.reuse, 0x6, RZ ;  /* 0x00000006024e7810 */ /* 0x040fe20007ffe0ff */
[----:B------:R-:W-:Y:S01]  /*0fa0*/  IMAD.HI.U32 R15, R5, R18, RZ ;  /* 0x00000012050f7227 */ /* 0x000fe200078e00ff */
[----:B------:R-:W-:-:S02]  /*0fb0*/  IADD3 R80, R2, 0x5, RZ ;  /* 0x0000000502507810 */ /* 0x000fc40007ffe0ff */
[----:B------:R-:W-:Y:S01]  /*0fc0*/  IADD3 R82, R2, 0x4, RZ ;  /* 0x0000000402527810 */ /* 0x000fe20007ffe0ff */
[--C-:B------:R-:W-:Y:S01]  /*0fd0*/  @!P1 IMAD.IADD R12, R12, 0x1, -R4.reuse ;  /* 0x000000010c0c9824 */ /* 0x100fe200078e0a04 */
[----:B------:R-:W-:Y:S01]  /*0fe0*/  IADD3 R84, R2, 0x3, RZ ;  /* 0x0000000302547810 */ /* 0x000fe20007ffe0ff */
[----:B------:R-:W-:Y:S01]  /*0ff0*/  @!P6 IMAD.IADD R11, R11, 0x1, -R4 ;  /* 0x000000010b0be824 */ /* 0x000fe200078e0a04 */
[C---:B------:R-:W-:Y:S01]  /*1000*/  ISETP.GT.U32.AND P6, PT, R4.reuse, R14, PT ;  /* 0x0000000e0400720c */ /* 0x040fe20003fc4070 */
[----:B------:R-:W-:Y:S01]  /*1010*/  IMAD.MOV R15, RZ, RZ, -R15 ;  /* 0x000000ffff0f7224 */ /* 0x000fe200078e0a0f */
[C---:B------:R-:W-:Y:S01]  /*1020*/  ISETP.GT.U32.AND P1, PT, R4.reuse, R12, PT ;  /* 0x0000000c0400720c */ /* 0x040fe20003f24070 */
[----:B------:R-:W-:Y:S01]  /*1030*/  @!P0 IMAD.MOV R9, RZ, RZ, -R9 ;  /* 0x000000ffff098224 */ /* 0x000fe200078e0a09 */
[C---:B------:R-:W-:Y:S01]  /*1040*/  ISETP.GT.U32.AND P0, PT, R4.reuse, R13, PT ;  /* 0x0000000d0400720c */ /* 0x040fe20003f04070 */
[----:B------:R-:W-:Y:S01]  /*1050*/  IMAD R15, R4, R15, R18 ;  /* 0x0000000f040f7224 */ /* 0x000fe200078e0212 */
[----:B------:R-:W-:Y:S01]  /*1060*/  IABS R18, R24 ;  /* 0x0000001800127213 */ /* 0x000fe20000000000 */
[----:B------:R-:W-:Y:S01]  /*1070*/  @!P3 IMAD.MOV R10, RZ, RZ, -R10 ;  /* 0x000000ffff0ab224 */ /* 0x000fe200078e0a0a */
[----:B------:R-:W-:Y:S01]  /*1080*/  ISETP.GE.AND P3, PT, R20, RZ, PT ;  /* 0x000000ff1400720c */ /* 0x000fe20003f66270 */
[----:B------:R-:W-:Y:S01]  /*1090*/  @!P5 IMAD.MOV R11, RZ, RZ, -R11 ;  /* 0x000000ffff0bd224 */ /* 0x000fe200078e0a0b */
[----:B------:R-:W-:Y:S01]  /*10a0*/  IABS R20, R25 ;  /* 0x0000001900147213 */ /* 0x000fe20000000000 */
[----:B------:R-:W-:Y:S01]  /*10b0*/  IMAD.HI.U32 R16, R5, R18, RZ ;  /* 0x0000001205107227 */ /* 0x000fe200078e00ff */
[----:B------:R-:W-:-:S02]  /*10c0*/  IABS R77, R82 ;  /* 0x00000052004d7213 */ /* 0x000fc40000000000 */
[----:B------:R-:W-:Y:S01]  /*10d0*/  IABS R79, R84 ;  /* 0x00000054004f7213 */ /* 0x000fe20000000000 */
[--C-:B------:R-:W-:Y:S01]  /*10e0*/  @!P1 IMAD.IADD R12, R12, 0x1, -R4.reuse ;  /* 0x000000010c0c9824 */ /* 0x100fe200078e0a04 */
[----:B------:R-:W-:Y:S01]  /*10f0*/  ISETP.GT.U32.AND P1, PT, R4, R15, PT ;  /* 0x0000000f0400720c */ /* 0x000fe20003f24070 */
[--C-:B------:R-:W-:Y:S01]  /*1100*/  @!P6 IMAD.IADD R14, R14, 0x1, -R4.reuse ;  /* 0x000000010e0ee824 */ /* 0x100fe200078e0a04 */
[----:B------:R-:W-:Y:S01]  /*1110*/  IABS R83, R2 ;  /* 0x0000000200537213 */ /* 0x000fe20000000000 */
[----:B------:R-:W-:Y:S01]  /*1120*/  @!P0 IMAD.IADD R13, R13, 0x1, -R4 ;  /* 0x000000010d0d8824 */ /* 0x000fe200078e0a04 */
[----:B------:R-:W-:Y:S01]  /*1130*/  LOP3.LUT R217, R0, 0x7c, RZ, 0xfc, !PT ;  /* 0x0000007c00d97812 */ /* 0x000fe200078efcff */
[----:B------:R-:W-:Y:S01]  /*1140*/  IMAD.MOV R19, RZ, RZ, -R16 ;  /* 0x000000ffff137224 */ /* 0x000fe200078e0a10 */
[C---:B------:R-:W-:Y:S01]  /*1150*/  ISETP.GT.U32.AND P6, PT, R4.reuse, R14, PT ;  /* 0x0000000e0400720c */ /* 0x040fe20003fc4070 */
[----:B------:R-:W-:Y:S01]  /*1160*/  IMAD.HI.U32 R17, R5, R20, RZ ;  /* 0x0000001405117227 */ /* 0x000fe200078e00ff */
[----:B------:R-:W-:-:S02]  /*1170*/  ISETP.GT.U32.AND P0, PT, R4, R13, PT ;  /* 0x0000000d0400720c */ /* 0x000fc40003f04070 */
[----:B------:R-:W-:Y:S01]  /*1180*/  LOP3.LUT R220, R0, 0x70, RZ, 0xfc, !PT ;  /* 0x0000007000dc7812 */ /* 0x000fe200078efcff */
[----:B------:R-:W-:Y:S01]  /*1190*/  IMAD R16, R4, R19, R18 ;  /* 0x0000001304107224 */ /* 0x000fe200078e0212 */
[C---:B------:R-:W-:Y:S01]  /*11a0*/  LOP3.LUT R223, R0.reuse, 0x64, RZ, 0xfc, !PT ;  /* 0x0000006400df7812 */ /* 0x040fe200078efcff */
[----:B------:R-:W-:Y:S01]  /*11b0*/  IMAD.HI.U32 R18, R5, R21, RZ ;  /* 0x0000001505127227 */ /* 0x000fe200078e00ff */
[C---:B------:R-:W-:Y:S02]  /*11c0*/  LOP3.LUT R226, R0.reuse, 0x58, RZ, 0xfc, !PT ;  /* 0x0000005800e27812 */ /* 0x040fe400078efcff */
[----:B------:R-:W-:Y:S01]  /*11d0*/  LOP3.LUT R219, R0, 0x74, RZ, 0xfc, !PT ;  /* 0x0000007400db7812 */ /* 0x000fe200078efcff */
[----:B------:R-:W-:Y:S01]  /*11e0*/  @!P1 IMAD.IADD R15, R15, 0x1, -R4 ;  /* 0x000000010f0f9824 */ /* 0x000fe200078e0a04 */
[----:B------:R-:W-:Y:S01]  /*11f0*/  IADD3 R18, -R18, RZ, RZ ;  /* 0x000000ff12127210 */ /* 0x000fe20007ffe1ff */
[----:B------:R-:W-:Y:S01]  /*1200*/  IMAD.HI.U32 R19, R5, R22, RZ ;  /* 0x0000001605137227 */ /* 0x000fe200078e00ff */
[----:B------:R-:W-:-:S02]  /*1210*/  ISETP.GE.AND P1, PT, R24, RZ, PT ;  /* 0x000000ff1800720c */ /* 0x000fc40003f26270 */
[----:B------:R-:W-:Y:S01]  /*1220*/  ISETP.GT.U32.AND P5, PT, R4, R15, PT ;  /* 0x0000000f0400720c */ /* 0x000fe20003fa4070 */
[--C-:B------:R-:W-:Y:S01]  /*1230*/  @!P6 IMAD.IADD R14, R14, 0x1, -R4.reuse ;  /* 0x000000010e0ee824 */ /* 0x100fe200078e0a04 */
[----:B------:R-:W-:Y:S01]  /*1240*/  ISETP.GT.U32.AND P6, PT, R4, R16, PT ;  /* 0x000000100400720c */ /* 0x000fe20003fc4070 */
[----:B------:R-:W-:Y:S01]  /*1250*/  @!P0 IMAD.IADD R13, R13, 0x1, -R4 ;  /* 0x000000010d0d8824 */ /* 0x000fe200078e0a04 */
[----:B------:R-:W-:Y:S01]  /*1260*/  ISETP.GE.AND P0, PT, R23, RZ, PT ;  /* 0x000000ff1700720c */ /* 0x000fe20003f06270 */
[----:B------:R-:W-:Y:S01]  /*1270*/  IMAD.MOV R19, RZ, RZ, -R19 ;  /* 0x000000ffff137224 */ /* 0x000fe200078e0a13 */
[----:B------:R-:W-:Y:S01]  /*1280*/  LOP3.LUT R229, R0, 0x4c, RZ, 0xfc, !PT ;  /* 0x0000004c00e57812 */ /* 0x000fe200078efcff */
[C---:B------:R-:W-:Y:S01]  /*1290*/  IMAD R18, R4.reuse, R18, R21 ;  /* 0x0000001204127224 */ /* 0x040fe200078e0215 */
[----:B------:R-:W-:Y:S01]  /*12a0*/  IABS R21, R28 ;  /* 0x0000001c00157213 */ /* 0x000fe20000000000 */
[C---:B------:R-:W-:Y:S01]  /*12b0*/  IMAD R19, R4.reuse, R19, R22 ;  /* 0x0000001304137224 */ /* 0x040fe200078e0216 */
[----:B------:R-:W-:Y:S01]  /*12c0*/  IABS R22, R29 ;  /* 0x0000001d00167213 */ /* 0x000fe20000000000 */
[----:B------:R-:W-:Y:S01]  /*12d0*/  @!P4 IMAD.MOV R13, RZ, RZ, -R13 ;  /* 0x000000ffff0dc224 */ /* 0x000fe200078e0a0d */
[----:B------:R-:W-:Y:S01]  /*12e0*/  ISETP.GT.U32.AND P4, PT, R4, R18, PT ;  /* 0x000000120400720c */ /* 0x000fe20003f84070 */
[----:B------:R-:W-:Y:S01]  /*12f0*/  IMAD.MOV R17, RZ, RZ, -R17 ;  /* 0x000000ffff117224 */ /* 0x000fe200078e0a11 */
[----:B------:R-:W-:Y:S01]  /*1300*/  LOP3.LUT R222, R0, 0x68, RZ, 0xfc, !PT ;  /* 0x0000006800de7812 */ /* 0x000fe200078efcff */
[----:B------:R-:W-:Y:S01]  /*1310*/  @!P5 IMAD.IADD R15, R15, 0x1, -R4 ;  /* 0x000000010f0fd824 */ /* 0x000fe200078e0a04 */
[C---:B------:R-:W-:Y:S01]  /*1320*/  ISETP.GT.U32.AND P5, PT, R4.reuse, R19, PT ;  /* 0x000000130400720c */ /* 0x040fe20003fa4070 */
[----:B------:R-:W-:Y:S01]  /*1330*/  IMAD R17, R4, R17, R20 ;  /* 0x0000001104117224 */ /* 0x000fe200078e0214 */
[----:B------:R-:W-:Y:S01]  /*1340*/  LOP3.LUT R218, R0, 0x78, RZ, 0xfc, !PT ;  /* 0x0000007800da7812 */ /* 0x000fe200078efcff */
[----:B------:R-:W-:Y:S01]  /*1350*/  @!P6 IMAD.IADD R16, R16, 0x1, -R4 ;  /* 0x000000011010e824 */ /* 0x000fe200078e0a04 */
[----:B------:R-:W-:Y:S01]  /*1360*/  LOP3.LUT R225, R0, 0x5c, RZ, 0xfc, !PT ;  /* 0x0000005c00e17812 */ /* 0x000fe200078efcff */
[----:B------:R-:W-:Y:S01]  /*1370*/  @!P2 IMAD.MOV R12, RZ, RZ, -R12 ;  /* 0x000000ffff0ca224 */ /* 0x000fe200078e0a0c */
[C---:B------:R-:W-:Y:S01]  /*1380*/  ISETP.GT.U32.AND P2, PT, R4.reuse, R17, PT ;  /* 0x000000110400720c */ /* 0x040fe20003f44070 */
[----:B------:R-:W-:Y:S01]  /*1390*/  IMAD.HI.U32 R20, R5, R21, RZ ;  /* 0x0000001505147227 */ /* 0x000fe200078e00ff */
[----:B------:R-:W-:-:S02]  /*13a0*/  ISETP.GT.U32.AND P6, PT, R4, R16, PT ;  /* 0x000000100400720c */ /* 0x000fc40003fc4070 */
[C---:B------:R-:W-:Y:S01]  /*13b0*/  LOP3.LUT R221, R0.reuse, 0x6c, RZ, 0xfc, !PT ;  /* 0x0000006c00dd7812 */ /* 0x040fe200078efcff */
[----:B------:R-:W-:Y:S01]  /*13c0*/  IMAD.MOV R20, RZ, RZ, -R20 ;  /* 0x000000ffff147224 */ /* 0x000fe200078e0a14 */
[----:B------:R-:W-:Y:S01]  /*13d0*/  LOP3.LUT R228, R0, 0x50, RZ, 0xfc, !PT ;  /* 0x0000005000e47812 */ /* 0x000fe200078efcff */
[--C-:B------:R-:W-:Y:S01]  /*13e0*/  @!P4 IMAD.IADD R18, R18, 0x1, -R4.reuse ;  /* 0x000000011212c824 */ /* 0x100fe200078e0a04 */
[----:B------:R-:W-:Y:S01]  /*13f0*/  LOP3.LUT R224, R0, 0x60, RZ, 0xfc, !PT ;  /* 0x0000006000e07812 */ /* 0x000fe200078efcff */
[----:B------:R-:W-:Y:S01]  /*1400*/  IMAD R21, R4, R20, R21 ;  /* 0x0000001404157224 */ /* 0x000fe200078e0215 */
[C---:B------:R-:W-:Y:S01]  /*1410*/  LOP3.LUT R231, R0.reuse, 0x44, RZ, 0xfc, !PT ;  /* 0x0000004400e77812 */ /* 0x040fe200078efcff */
[----:B------:R-:W-:Y:S01]  /*1420*/  IMAD.HI.U32 R20, R5, R22, RZ ;  /* 0x0000001605147227 */ /* 0x000fe200078e00ff */
[C---:B------:R-:W-:Y:S02]  /*1430*/  LOP3.LUT R227, R0.reuse, 0x54, RZ, 0xfc, !PT ;  /* 0x0000005400e37812 */ /* 0x040fe400078efcff */
[----:B------:R-:W-:Y:S01]  /*1440*/  LOP3.LUT R230, R0, 0x48, RZ, 0xfc, !PT ;  /* 0x0000004800e67812 */ /* 0x000fe200078efcff */
[--C-:B------:R-:W-:Y:S01]  /*1450*/  @!P5 IMAD.IADD R19, R19, 0x1, -R4.reuse ;  /* 0x000000011313d824 */ /* 0x100fe200078e0a04 */
[----:B------:R-:W-:Y:S01]  /*1460*/  ISETP.GT.U32.AND P5, PT, R4, R18, PT ;  /* 0x000000120400720c */ /* 0x000fe20003fa4070 */
[--C-:B------:R-:W-:Y:S01]  /*1470*/  @!P2 IMAD.IADD R17, R17, 0x1, -R4.reuse ;  /* 0x000000011111a824 */ /* 0x100fe200078e0a04 */
[----:B------:R-:W-:Y:S01]  /*1480*/  IADD3 R23, -R20, RZ, RZ ;  /* 0x000000ff14177210 */ /* 0x000fe20007ffe1ff */
[----:B------:R-:W-:Y:S01]  /*1490*/  @!P6 IMAD.IADD R16, R16, 0x1, -R4 ;  /* 0x000000011010e824 */ /* 0x000fe200078e0a04 */
[----:B------:R-:W-:Y:S01]  /*14a0*/  ISETP.GE.AND P2, PT, R27, RZ, PT ;  /* 0x000000ff1b00720c */ /* 0x000fe20003f46270 */
[----:B------:R-:W-:Y:S01]  /*14b0*/  @!P3 IMAD.MOV R14, RZ, RZ, -R14 ;  /* 0x000000ffff0eb224 */ /* 0x000fe200078e0a0e */
[C---:B------:R-:W-:Y:S01]  /*14c0*/  ISETP.GT.U32.AND P4, PT, R4.reuse, R17, PT ;  /* 0x000000110400720c */ /* 0x040fe20003f84070 */
[----:B------:R-:W-:Y:S01]  /*14d0*/  IMAD R20, R4, R23, R22 ;  /* 0x0000001704147224 */ /* 0x000fe200078e0216 */
[----:B------:R-:W-:Y:S01]  /*14e0*/  IADD3 R27, R2, 0x2f, RZ ;  /* 0x0000002f021b7810 */ /* 0x000fe20007ffe0ff */
[----:B------:R-:W-:Y:S01]  /*14f0*/  @!P1 IMAD.MOV R16, RZ, RZ, -R16 ;  /* 0x000000ffff109224 */ /* 0x000fe200078e0a10 */
[----:B------:R-:W-:Y:S01]  /*1500*/  ISETP.GT.U32.AND P1, PT, R4, R21, PT ;  /* 0x000000150400720c */ /* 0x000fe20003f24070 */
[----:B------:R-:W-:Y:S01]  /*1510*/  @!P0 IMAD.MOV R15, RZ, RZ, -R15 ;  /* 0x000000ffff0f8224 */ /* 0x000fe200078e0a0f */
[----:B------:R-:W-:Y:S01]  /*1520*/  IABS R24, R27 ;  /* 0x0000001b00187213 */ /* 0x000fe20000000000 */
[----:B------:R-:W-:Y:S01]  /*1530*/  @!P5 IMAD.IADD R18, R18, 0x1, -R4 ;  /* 0x000000011212d824 */ /* 0x000fe200078e0a04 */
[----:B------:R-:W-:-:S02]  /*1540*/  ISETP.GT.U32.AND P5, PT, R4, R20, PT ;  /* 0x000000140400720c */ /* 0x000fc40003fa4070 */
[----:B------:R-:W-:Y:S01]  /*1550*/  ISETP.GE.AND P6, PT, R26, RZ, PT ;  /* 0x000000ff1a00720c */ /* 0x000fe20003fc6270 */
[----:B------:R-:W-:Y:S01]  /*1560*/  IMAD.HI.U32 R22, R5, R24, RZ ;  /* 0x0000001805167227 */ /* 0x000fe200078e00ff */
[----:B------:R-:W-:Y:S02]  /*1570*/  ISETP.GE.AND P3, PT, R25, RZ, PT ;  /* 0x000000ff1900720c */ /* 0x000fe40003f66270 */
[----:B------:R-:W-:Y:S01]  /*1580*/  IABS R26, R30 ;  /* 0x0000001e001a7213 */ /* 0x000fe20000000000 */
[----:B------:R-:W-:Y:S01]  /*1590*/  @!P4 IMAD.IADD R17, R17, 0x1, -R4 ;  /* 0x000000011111c824 */ /* 0x000fe200078e0a04 */
[----:B------:R-:W-:Y:S01]  /*15a0*/  ISETP.GE.AND P4, PT, R28, RZ, PT ;  /* 0x000000ff1c00720c */ /* 0x000fe20003f86270 */
[----:B------:R-:W-:Y:S01]  /*15b0*/  IMAD.MOV R25, RZ, RZ, -R22 ;  /* 0x000000ffff197224 */ /* 0x000fe200078e0a16 */
[----:B------:R-:W-:Y:S01]  /*15c0*/  IADD3 R28, R2, 0x2d, RZ ;  /* 0x0000002d021c7810 */ /* 0x000fe20007ffe0ff */
[----:B------:R-:W-:Y:S01]  /*15d0*/  @!P1 IMAD.IADD R21, R21, 0x1, -R4 ;  /* 0x0000000115159824 */ /* 0x000fe200078e0a04 */
[C---:B------:R-:W-:Y:S01]  /*15e0*/  ISETP.GT.U32.AND P0, PT, R4.reuse, R19, PT ;  /* 0x000000130400720c */ /* 0x040fe20003f04070 */
[----:B------:R-:W-:Y:S01]  /*15f0*/  IMAD R22, R4, R25, R24 ;  /* 0x0000001904167224 */ /* 0x000fe200078e0218 */
[----:B------:R-:W-:Y:S01]  /*1600*/  IABS R25, R28 ;  /* 0x0000001c00197213 */ /* 0x000fe20000000000 */
[----:B------:R-:W-:Y:S01]  /*1610*/  @!P5 IMAD.IADD R20, R20, 0x1, -R4 ;  /* 0x000000011414d824 */ /* 0x000fe200078e0a04 */
[----:B------:R-:W-:Y:S01]  /*1620*/  ISETP.GT.U32.AND P5, PT, R4, R21, PT ;  /* 0x000000150400720c */ /* 0x000fe20003fa4070 */
[----:B------:R-:W-:Y:S01]  /*1630*/  IMAD.HI.U32 R23, R5, R26, RZ ;  /* 0x0000001a05177227 */ /* 0x000fe200078e00ff */
[----:B------:R-:W-:-:S02]  /*1640*/  ISETP.GE.AND P1, PT, R27, RZ, PT ;  /* 0x000000ff1b00720c */ /* 0x000fc40003f26270 */
[----:B------:R-:W-:Y:S01]  /*1650*/  IADD3 R27, R2, 0x2c, RZ ;  /* 0x0000002c021b7810 */ /* 0x000fe20007ffe0ff */
[----:B------:R-:W-:Y:S01]  /*1660*/  @!P6 IMAD.MOV R18, RZ, RZ, -R18 ;  /* 0x000000ffff12e224 */ /* 0x000fe200078e0a12 */
[----:B------:R-:W-:Y:S01]  /*1670*/  ISETP.GT.U32.AND P6, PT, R4, R22, PT ;  /* 0x000000160400720c */ /* 0x000fe20003fc4070 */
[----:B------:R-:W-:Y:S01]  /*1680*/  IMAD.MOV R23, RZ, RZ, -R23 ;  /* 0x000000ffff177224 */ /* 0x000fe200078e0a17 */
[----:B------:R-:W-:Y:S01]  /*1690*/  LOP3.LUT R232, R0, 0x40, RZ, 0xfc, !PT ;  /* 0x0000004000e87812 */ /* 0x000fe200078efcff */
[----:B------:R-:W-:Y:S01]  /*16a0*/  IMAD.HI.U32 R24, R5, R25, RZ ;  /* 0x0000001905187227 */ /* 0x000fe200078e00ff */
[----:B------:R-:W-:-:S03]  /*16b0*/  LOP3.LUT R249, R86, 0x40, RZ, 0xc0, !PT ;  /* 0x0000004056f97812 */ /* 0x000fc600078ec0ff */
[C---:B------:R-:W-:Y:S01]  /*16c0*/  IMAD R23, R4.reuse, R23, R26 ;  /* 0x0000001704177224 */ /* 0x040fe200078e021a */
[----:B------:R-:W-:Y:S01]  /*16d0*/  IABS R26, R27 ;  /* 0x0000001b001a7213 */ /* 0x000fe20000000000 */
[----:B------:R-:W-:Y:S02]  /*16e0*/  IMAD.MOV R24, RZ, RZ, -R24 ;  /* 0x000000ffff187224 */ /* 0x000fe400078e0a18 */
[--C-:B------:R-:W-:Y:S01]  /*16f0*/  @!P5 IMAD.IADD R21, R21, 0x1, -R4.reuse ;  /* 0x000000011515d824 */ /* 0x100fe200078e0a04 */
[C---:B------:R-:W-:Y:S01]  /*1700*/  ISETP.GT.U32.AND P5, PT, R4.reuse, R23, PT ;  /* 0x000000170400720c */ /* 0x040fe20003fa4070 */
[C---:B------:R-:W-:Y:S02]  /*1710*/  IMAD R24, R4.reuse, R24, R25 ;  /* 0x0000001804187224 */ /* 0x040fe400078e0219 */
[----:B------:R-:W-:Y:S01]  /*1720*/  @!P3 IMAD.MOV R17, RZ, RZ, -R17 ;  /* 0x000000ffff11b224 */ /* 0x000fe200078e0a11 */
[----:B------:R-:W-:Y:S01]  /*1730*/  ISETP.GT.U32.AND P3, PT, R4, R20, PT ;  /* 0x000000140400720c */ /* 0x000fe20003f64070 */
[--C-:B------:R-:W-:Y:S01]  /*1740*/  @!P6 IMAD.IADD R22, R22, 0x1, -R4.reuse ;  /* 0x000000011616e824 */ /* 0x100fe200078e0a04 */
[----:B------:R-:W-:Y:S01]  /*1750*/  ISETP.GT.U32.AND P6, PT, R4, R24, PT ;  /* 0x000000180400720c */ /* 0x000fe20003fc4070 */
[----:B------:R-:W-:Y:S01]  /*1760*/  @!P0 IMAD.IADD R19, R19, 0x1, -R4 ;  /* 0x0000000113138824 */ /* 0x000fe200078e0a04 */
[----:B------:R-:W-:Y:S01]  /*1770*/  ISETP.GE.AND P0, PT, R29, RZ, PT ;  /* 0x000000ff1d00720c */ /* 0x000fe20003f06270 */
[----:B------:R-:W-:-:S03]  /*1780*/  IMAD.HI.U32 R25, R5, R26, RZ ;  /* 0x0000001a05197227 */ /* 0x000fc600078e00ff */
[----:B------:R-:W-:Y:S01]  /*1790*/  @!P2 IADD3 R19, -R19, RZ, RZ ;  /* 0x000000ff1313a210 */ /* 0x000fe20007ffe1ff */
[--C-:B------:R-:W-:Y:S01]  /*17a0*/  @!P5 IMAD.IADD R23, R23, 0x1, -R4.reuse ;  /* 0x000000011717d824 */ /* 0x100fe200078e0a04 */
[----:B------:R-:W-:Y:S01]  /*17b0*/  ISETP.GE.AND P2, PT, R30, RZ, PT ;  /* 0x000000ff1e00720c */ /* 0x000fe20003f46270 */
[----:B------:R-:W-:Y:S01]  /*17c0*/  @!P4 IMAD.MOV R21, RZ, RZ, -R21 ;  /* 0x000000ffff15c224 */ /* 0x000fe200078e0a15 */
[----:B------:R-:W-:Y:S01]  /*17d0*/  IABS R30, R32 ;  /* 0x00000020001e7213 */ /* 0x000fe20000000000 */
[--C-:B------:R-:W-:Y:S01]  /*17e0*/  @!P3 IMAD.IADD R20, R20, 0x1, -R4.reuse ;  /* 0x000000011414b824 */ /* 0x100fe200078e0a04 */
[----:B------:R-:W-:Y:S01]  /*17f0*/  ISETP.GE.AND P3, PT, R28, RZ, PT ;  /* 0x000000ff1c00720c */ /* 0x000fe20003f66270 */
[----:B------:R-:W-:Y:S01]  /*1800*/  @!P6 IMAD.IADD R24, R24, 0x1, -R4 ;  /* 0x000000011818e824 */ /* 0x000fe200078e0a04 */
[----:B------:R-:W-:Y:S01]  /*1810*/  IABS R28, R31 ;  /* 0x0000001f001c7213 */ /* 0x000fe20000000000 */
[----:B------:R-:W-:Y:S01]  /*1820*/  IMAD.MOV R25, RZ, RZ, -R25 ;  /* 0x000000ffff197224 */ /* 0x000fe200078e0a19 */
[C---:B------:R-:W-:Y:S01]  /*1830*/  ISETP.GT.U32.AND P5, PT, R4.reuse, R22, PT ;  /* 0x000000160400720c */ /* 0x040fe20003fa4070 */
[----:B------:R-:W-:Y:S01]  /*1840*/  @!P0 IMAD.MOV R20, RZ, RZ, -R20 ;  /* 0x000000ffff148224 */ /* 0x000fe200078e0a14 */
[C---:B------:R-:W-:Y:S01]  /*1850*/  ISETP.GT.U32.AND P4, PT, R4.reuse, R23, PT ;  /* 0x000000170400720c */ /* 0x040fe20003f84070 */
[C---:B------:R-:W-:Y:S01]  /*1860*/  IMAD R25, R4.reuse, R25, R26 ;  /* 0x0000001904197224 */ /* 0x040fe200078e021a */
[----:B------:R-:W-:Y:S01]  /*1870*/  ISETP.GE.AND P0, PT, R27, RZ, PT ;  /* 0x000000ff1b00720c */ /* 0x000fe20003f06270 */
[----:B------:R-:W-:Y:S01]  /*1880*/  IMAD.HI.U32 R27, R5, R30, RZ ;  /* 0x0000001e051b7227 */ /* 0x000fe200078e00ff */
[----:B------:R-:W-:-:S03]  /*1890*/  ISETP.GT.U32.AND P6, PT, R4, R24, PT ;  /* 0x000000180400720c */ /* 0x000fc60003fc4070 */
[----:B------:R-:W-:Y:S01]  /*18a0*/  IMAD.HI.U32 R26, R5, R28, RZ ;  /* 0x0000001c051a7227 */ /* 0x000fe200078e00ff */
[----:B------:R-:W-:-:S03]  /*18b0*/  IADD3 R27, -R27, RZ, RZ ;  /* 0x000000ff1b1b7210 */ /* 0x000fc60007ffe1ff */
[----:B------:R-:W-:Y:S02]  /*18c0*/  IMAD.MOV R29, RZ, RZ, -R26 ;  /* 0x000000ffff1d7224 */ /* 0x000fe400078e0a1a */
[--C-:B------:R-:W-:Y:S01]  /*18d0*/  @!P5 IMAD.IADD R22, R22, 0x1, -R4.reuse ;  /* 0x000000011616d824 */ /* 0x100fe200078e0a04 */
[C---:B------:R-:W-:Y:S01]  /*18e0*/  ISETP.GT.U32.AND P5, PT, R4.reuse, R25, PT ;  /* 0x000000190400720c */ /* 0x040fe20003fa4070 */
[----:B------:R-:W-:Y:S01]  /*18f0*/  @!P4 IMAD.IADD R23, R23, 0x1, -R4 ;  /* 0x000000011717c824 */ /* 0x000fe200078e0a04 */
[----:B------:R-:W-:Y:S01]  /*1900*/  ISETP.GE.AND P4, PT, R31, RZ, PT ;  /* 0x000000ff1f00720c */ /* 0x000fe20003f86270 */
[C---:B------:R-:W-:Y:S01]  /*1910*/  IMAD R26, R4.reuse, R29, R28 ;  /* 0x0000001d041a7224 */ /* 0x040fe200078e021c */
[----:B------:R-:W-:Y:S01]  /*1920*/  IABS R31, R33 ;  /* 0x00000021001f7213 */ /* 0x000fe20000000000 */
[----:B------:R-:W-:Y:S01]  /*1930*/  IMAD R27, R4, R27, R30 ;  /* 0x0000001b041b7224 */ /* 0x000fe200078e021e */
[----:B------:R-:W-:Y:S01]  /*1940*/  IADD3 R30, R2, 0x27, RZ ;  /* 0x00000027021e7810 */ /* 0x000fe20007ffe0ff */
[----:B------:R-:W-:Y:S01]  /*1950*/  @!P6 IMAD.IADD R24, R24, 0x1, -R4 ;  /* 0x000000011818e824 */ /* 0x000fe200078e0a04 */
[C---:B------:R-:W-:Y:S01]  /*1960*/  ISETP.GT.U32.AND P6, PT, R4.reuse, R26, PT ;  /* 0x0000001a0400720c */ /* 0x040fe20003fc4070 */
[----:B------:R-:W-:Y:S01]  /*1970*/  @!P2 IMAD.MOV R23, RZ, RZ, -R23 ;  /* 0x000000ffff17a224 */ /* 0x000fe200078e0a17 */
[----:B------:R-:W-:Y:S01]  /*1980*/  ISETP.GT.U32.AND P2, PT, R4, R27, PT ;  /* 0x0000001b0400720c */ /* 0x000fe20003f44070 */
[----:B------:R-:W-:Y:S01]  /*1990*/  @!P1 IMAD.MOV R22, RZ, RZ, -R22 ;  /* 0x000000ffff169224 */ /* 0x000fe200078e0a16 */
[----:B------:R-:W-:Y:S01]  /*19a0*/  ISETP.GE.AND P1, PT, R32, RZ, PT ;  /* 0x000000ff2000720c */ /* 0x000fe20003f26270 */
[----:B------:R-:W-:Y:S01]  /*19b0*/  @!P5 IMAD.IADD R25, R25, 0x1, -R4 ;  /* 0x000000011919d824 */ /* 0x000fe200078e0a04 */
[----:B------:R-:W-:Y:S01]  /*19c0*/  IABS R32, R34 ;  /* 0x0000002200207213 */ /* 0x000fe20000000000 */
[----:B------:R-:W-:-:S02]  /*19d0*/  @!P3 IMAD.MOV R24, RZ, RZ, -R24 ;  /* 0x000000ffff18b224 */ /* 0x000fc400078e0a18 */
[----:B------:R-:W-:Y:S01]  /*19e0*/  IMAD.HI.U32 R28, R5, R31, RZ ;  /* 0x0000001f051c7227 */ /* 0x000fe200078e00ff */
[----:B------:R-:W-:-:S03]  /*19f0*/  ISETP.GT.U32.AND P5, PT, R4, R25, PT ;  /* 0x000000190400720c */ /* 0x000fc60003fa4070 */
[--C-:B------:R-:W-:Y:S01]  /*1a00*/  @!P6 IMAD.IADD R26, R26, 0x1, -R4.reuse ;  /* 0x000000011a1ae824 */ /* 0x100fe200078e0a04 */
[----:B------:R-:W-:Y:S01]  /*1a10*/  ISETP.GE.AND P6, PT, R33, RZ, PT ;  /* 0x000000ff2100720c */ /* 0x000fe20003fc6270 */
[----:B------:R-:W-:Y:S02]  /*1a20*/  @!P2 IMAD.IADD R27, R27, 0x1, -R4 ;  /* 0x000000011b1ba824 */ /* 0x000fe400078e0a04 */
[----:B------:R-:W-:Y:S01]  /*1a30*/  IMAD.HI.U32 R29, R5, R32, RZ ;  /* 0x00000020051d7227 */ /* 0x000fe200078e00ff */
[C---:B------:R-:W-:Y:S02]  /*1a40*/  ISETP.GT.U32.AND P3, PT, R4.reuse, R26, PT ;  /* 0x0000001a0400720c */ /* 0x040fe40003f64070 */
[----:B------:R-:W-:Y:S01]  /*1a50*/  ISETP.GT.U32.AND P2, PT, R4, R27, PT ;  /* 0x0000001b0400720c */ /* 0x000fe20003f44070 */
[----:B------:R-:W-:Y:S02]  /*1a60*/  IMAD.MOV R28, RZ, RZ, -R28 ;  /* 0x000000ffff1c7224 */ /* 0x000fe400078e0a1c */
[----:B------:R-:W-:-:S02]  /*1a70*/  IMAD.MOV R29, RZ, RZ, -R29 ;  /* 0x000000ffff1d7224 */ /* 0x000fc400078e0a1d */
[----:B------:R-:W-:Y:S01]  /*1a80*/  @!P5 IMAD.IADD R25, R25, 0x1, -R4 ;  /* 0x000000011919d824 */ /* 0x000fe200078e0a04 */
[----:B------:R-:W-:Y:S01]  /*1a90*/  ISETP.GE.AND P5, PT, R34, RZ, PT ;  /* 0x000000ff2200720c */ /* 0x000fe20003fa6270 */
[----:B------:R-:W-:Y:S01]  /*1aa0*/  IMAD R28, R4, R28, R31 ;  /* 0x0000001c041c7224 */ /* 0x000fe200078e021f */
[----:B------:R-:W-:Y:S01]  /*1ab0*/  IADD3 R31, R2, 0x26, RZ ;  /* 0x00000026021f7810 */ /* 0x000fe20007ffe0ff */
[----:B------:R-:W-:Y:S02]  /*1ac0*/  IMAD R29, R4, R29, R32 ;  /* 0x0000001d041d7224 */ /* 0x000fe400078e0220 */
[----:B------:R-:W-:Y:S01]  /*1ad0*/  @!P0 IMAD.MOV R25, RZ, RZ, -R25 ;  /* 0x000000ffff198224 */ /* 0x000fe200078e0a19 */
[----:B------:R-:W-:Y:S01]  /*1ae0*/  ISETP.GE.AND P0, PT, R30, RZ, PT ;  /* 0x000000ff1e00720c */ /* 0x000fe20003f06270 */
[--C-:B------:R-:W-:Y:S01]  /*1af0*/  @!P3 IMAD.IADD R26, R26, 0x1, -R4.reuse ;  /* 0x000000011a1ab824 */ /* 0x100fe200078e0a04 */
[C---:B------:R-:W-:Y:S01]  /*1b00*/  ISETP.GT.U32.AND P3, PT, R4.reuse, R28, PT ;  /* 0x0000001c0400720c */ /* 0x040fe20003f64070 */
[----:B------:R-:W-:Y:S01]  /*1b10*/  @!P2 IMAD.IADD R27, R27, 0x1, -R4 ;  /* 0x000000011b1ba824 */ /* 0x000fe200078e0a04 */
[----:B------:R-:W-:Y:S01]  /*1b20*/  ISETP.GT.U32.AND P2, PT, R4, R29, PT ;  /* 0x0000001d0400720c */ /* 0x000fe20003f44070 */
[----:B------:R-:W-:Y:S01]  /*1b30*/  @!P4 IMAD.MOV R26, RZ, RZ, -R26 ;  /* 0x000000ffff1ac224 */ /* 0x000fe200078e0a1a */
[----:B------:R-:W-:Y:S01]  /*1b40*/  IABS R30, R30 ;  /* 0x0000001e001e7213 */ /* 0x000fe20000000000 */
[----:B------:R-:W-:Y:S01]  /*1b50*/  @!P1 IMAD.MOV R27, RZ, RZ, -R27 ;  /* 0x000000ffff1b9224 */ /* 0x000fe200078e0a1b */
[----:B------:R-:W-:Y:S01]  /*1b60*/  ISETP.GE.AND P4, PT, R31, RZ, PT ;  /* 0x000000ff1f00720c */ /* 0x000fe20003f86270 */
[----:B------:R-:W-:Y:S01]  /*1b70*/  IMAD.HI.U32 R34, R5, R36, RZ ;  /* 0x0000002405227227 */ /* 0x000fe200078e00ff */
[----:B------:R-:W-:-:S02]  /*1b80*/  MOV R32, R30 ;  /* 0x0000001e00207202 */ /* 0x000fc40000000f00 */
[----:B------:R-:W-:-:S03]  /*1b90*/  IABS R33, R31 ;  /* 0x0000001f00217213 */ /* 0x000fc60000000000 */
[----:B------:R-:W-:-:S04]  /*1ba0*/  IMAD.HI.U32 R30, R5, R32, RZ ;  /* 0x00000020051e7227 */ /* 0x000fc800078e00ff */
[--C-:B------:R-:W-:Y:S02]  /*1bb0*/  @!P3 IMAD.IADD R28, R28, 0x1, -R4.reuse ;  /* 0x000000011c1cb824 */ /* 0x100fe400078e0a04 */
[----:B------:R-:W-:Y:S02]  /*1bc0*/  @!P2 IMAD.IADD R29, R29, 0x1, -R4 ;  /* 0x000000011d1da824 */ /* 0x000fe400078e0a04 */
[----:B------:R-:W-:Y:S01]  /*1bd0*/  IMAD.MOV R31, RZ, RZ, -R30 ;  /* 0x000000ffff1f7224 */ /* 0x000fe200078e0a1e */
[C---:B------:R-:W-:Y:S02]  /*1be0*/  ISETP.GT.U32.AND P3, PT, R4.reuse, R28, PT ;  /* 0x0000001c0400720c */ /* 0x040fe40003f64070 */
[C---:B------:R-:W-:Y:S01]  /*1bf0*/  ISETP.GT.U32.AND P2, PT, R4.reuse, R29, PT ;  /* 0x0000001d0400720c */ /* 0x040fe20003f44070 */
[----:B------:R-:W-:Y:S02]  /*1c00*/  IMAD R30, R4, R31, R32 ;  /* 0x0000001f041e7224 */ /* 0x000fe400078e0220 */
[----:B------:R-:W-:-:S03]  /*1c10*/  IMAD.HI.U32 R31, R5, R33, RZ ;  /* 0x00000021051f7227 */ /* 0x000fc600078e00ff */
[----:B------:R-:W-:Y:S01]  /*1c20*/  ISETP.GT.U32.AND P1, PT, R4, R30, PT ;  /* 0x0000001e0400720c */ /* 0x000fe20003f24070 */
[----:B------:R-:W-:-:S04]  /*1c30*/  IMAD.HI.U32 R32, R5, R35, RZ ;  /* 0x0000002305207227 */ /* 0x000fc800078e00ff */
[----:B------:R-:W-:Y:S02]  /*1c40*/  IMAD.MOV R31, RZ, RZ, -R31 ;  /* 0x000000ffff1f7224 */ /* 0x000fe400078e0a1f */
[----:B------:R-:W-:Y:S01]  /*1c50*/  IMAD.MOV R32, RZ, RZ, -R32 ;  /* 0x000000ffff207224 */ /* 0x000fe200078e0a20 */
[----:B------:R-:W-:Y:S01]  /*1c60*/  @!P2 IADD3 R29, R29, -R4, RZ ;  /* 0x800000041d1da210 */ /* 0x000fe20007ffe0ff */
[----:B------:R-:W-:Y:S02]  /*1c70*/  IMAD R33, R4, R31, R33 ;  /* 0x0000001f04217224 */ /* 0x000fe400078e0221 */
[----:B------:R-:W-:Y:S01]  /*1c80*/  @!P3 IMAD.IADD R28, R28, 0x1, -R4 ;  /* 0x000000011c1cb824 */ /* 0x000fe200078e0a04 */
[----:B------:R-:W-:Y:S01]  /*1c90*/  ISETP.GE.AND P3, PT, R37, RZ, PT ;  /* 0x000000ff2500720c */ /* 0x000fe20003f66270 */
[C---:B------:R-:W-:Y:S01]  /*1ca0*/  IMAD R31, R4.reuse, R32, R35 ;  /* 0x00000020041f7224 */ /* 0x040fe200078e0223 */
[----:B------:R-:W-:Y:S01]  /*1cb0*/  ISETP.GT.U32.AND P2, PT, R4, R33, PT ;  /* 0x000000210400720c */ /* 0x000fe20003f44070 */
[----:B------:R-:W-:-:S02]  /*1cc0*/  @!P6 IMAD.MOV R28, RZ, RZ, -R28 ;  /* 0x000000ffff1ce224 */ /* 0x000fc400078e0a1c */
[----:B------:R-:W-:Y:S01]  /*1cd0*/  IMAD.MOV R37, RZ, RZ, -R34 ;  /* 0x000000ffff257224 */ /* 0x000fe200078e0a22 */
[----:B------:R-:W-:Y:S01]  /*1ce0*/  ISETP.GT.U32.AND P6, PT, R4, R31, PT ;  /* 0x0000001f0400720c */ /* 0x000fe20003fc4070 */
[----:B------:R-:W-:Y:S01]  /*1cf0*/  @!P1 IMAD.IADD R30, R30, 0x1, -R4 ;  /* 0x000000011e1e9824 */ /* 0x000fe200078e0a04 */
[----:B------:R-:W-:Y:S01]  /*1d00*/  IABS R34, R40 ;  /* 0x0000002800227213 */ /* 0x000fe20000000000 */
[C---:B------:R-:W-:Y:S02]  /*1d10*/  IMAD R32, R4.reuse, R37, R36 ;  /* 0x0000002504207224 */ /* 0x040fe400078e0224 */
[----:B------:R-:W-:Y:S01]  /*1d20*/  IMAD.HI.U32 R35, R5, R38, RZ ;  /* 0x0000002605237227 */ /* 0x000fe200078e00ff */
[----:B------:R-:W-:-:S03]  /*1d30*/  ISETP.GT.U32.AND P1, PT, R4, R30, PT ;  /* 0x0000001e0400720c */ /* 0x000fc60003f24070 */
[----:B------:R-:W-:Y:S01]  /*1d40*/  @!P2 IMAD.IADD R33, R33, 0x1, -R4 ;  /* 0x000000012121a824 */ /* 0x000fe200078e0a04 */
[----:B------:R-:W-:Y:S01]  /*1d50*/  ISETP.GE.AND P2, PT, R40, RZ, PT ;  /* 0x000000ff2800720c */ /* 0x000fe20003f46270 */
[----:B------:R-:W-:Y:S01]  /*1d60*/  IMAD.MOV.U32 R36, RZ, RZ, R34 ;  /* 0x000000ffff247224 */ /* 0x000fe200078e0022 */
[----:B------:R-:W-:Y:S01]  /*1d70*/  IABS R40, R45 ;  /* 0x0000002d00287213 */ /* 0x000fe20000000000 */
[----:B------:R-:W-:Y:S01]  /*1d80*/  @!P6 IMAD.IADD R31, R31, 0x1, -R4 ;  /* 0x000000011f1fe824 */ /* 0x000fe200078e0a04 */
[----:B------:R-:W-:Y:S01]  /*1d90*/  ISETP.GT.U32.AND P6, PT, R4, R33, PT ;  /* 0x000000210400720c */ /* 0x000fe20003fc4070 */
[----:B------:R-:W-:-:S04]  /*1da0*/  IMAD.HI.U32 R34, R5, R36, RZ ;  /* 0x0000002405227227 */ /* 0x000fc800078e00ff */
[----:B------:R-:W-:Y:S02]  /*1db0*/  IMAD.MOV R37, RZ, RZ, -R34 ;  /* 0x000000ffff257224 */ /* 0x000fe400078e0a22 */
[----:B------:R-:W-:Y:S02]  /*1dc0*/  IMAD.MOV R35, RZ, RZ, -R35 ;  /* 0x000000ffff237224 */ /* 0x000fe400078e0a23 */
[----:B------:R-:W-:Y:S01]  /*1dd0*/  @!P1 IMAD.IADD R30, R30, 0x1, -R4 ;  /* 0x000000011e1e9824 */ /* 0x000fe200078e0a04 */
[C---:B------:R-:W-:Y:S01]  /*1de0*/  ISETP.GT.U32.AND P1, PT, R4.reuse, R32, PT ;  /* 0x000000200400720c */ /* 0x040fe20003f24070 */
[C---:B------:R-:W-:Y:S02]  /*1df0*/  IMAD R34, R4.reuse, R37, R36 ;  /* 0x0000002504227224 */ /* 0x040fe400078e0224 */
[C---:B------:R-:W-:Y:S01]  /*1e00*/  IMAD R35, R4.reuse, R35, R38 ;  /* 0x0000002304237224 */ /* 0x040fe200078e0226 */
[----:B------:R-:W-:Y:S01]  /*1e10*/  IABS R38, R43 ;  /* 0x0000002b00267213 */ /* 0x000fe20000000000 */
[----:B------:R-:W-:Y:S01]  /*1e20*/  @!P0 IMAD.MOV R30, RZ, RZ, -R30 ;  /* 0x000000ffff1e8224 */ /* 0x000fe200078e0a1e */
[C---:B------:R-:W-:Y:S01]  /*1e30*/  ISETP.GT.U32.AND P0, PT, R4.reuse, R31, PT ;  /* 0x0000001f0400720c */ /* 0x040fe20003f04070 */
[----:B------:R-:W-:Y:S01]  /*1e40*/  @!P6 IMAD.IADD R33, R33, 0x1, -R4 ;  /* 0x000000012121e824 */ /* 0x000fe200078e0a04 */
[----:B------:R-:W-:Y:S01]  /*1e50*/  ISETP.GT.U32.AND P6, PT, R4, R34, PT ;  /* 0x000000220400720c */ /* 0x000fe20003fc4070 */
[----:B------:R-:W-:-:S04]  /*1e60*/  IMAD.HI.U32 R36, R5, R38, RZ ;  /* 0x0000002605247227 */ /* 0x000fc800078e00ff */
[----:B------:R-:W-:Y:S01]  /*1e70*/  @!P5 IMAD.MOV R29, RZ, RZ, -R29 ;  /* 0x000000ffff1dd224 */ /* 0x000fe200078e0a1d */
[----:B------:R-:W-:Y:S01]  /*1e80*/  ISETP.GE.AND P5, PT, R39, RZ, PT ;  /* 0x000000ff2700720c */ /* 0x000fe20003fa6270 */
[----:B------:R-:W-:Y:S02]  /*1e90*/  IMAD.MOV R39, RZ, RZ, -R36 ;  /* 0x000000ffff277224 */ /* 0x000fe400078e0a24 */
[----:B------:R-:W-:-:S04]  /*1ea0*/  IMAD.HI.U32 R37, R5, R40, RZ ;  /* 0x0000002805257227 */ /* 0x000fc800078e00ff */
[C---:B------:R-:W-:Y:S01]  /*1eb0*/  IMAD R36, R4.reuse, R39, R38 ;  /* 0x0000002704247224 */ /* 0x040fe200078e0226 */
[----:B------:R-:W-:Y:S01]  /*1ec0*/  IABS R39, R47 ;  /* 0x0000002f00277213 */ /* 0x000fe20000000000 */
[--C-:B------:R-:W-:Y:S01]  /*1ed0*/  @!P0 IMAD.IADD R31, R31, 0x1, -R4.reuse ;  /* 0x000000011f1f8824 */ /* 0x100fe200078e0a04 */
[----:B------:R-:W-:Y:S01]  /*1ee0*/  ISETP.GT.U32.AND P0, PT, R4, R35, PT ;  /* 0x000000230400720c */ /* 0x000fe20003f04070 */
[----:B------:R-:W-:Y:S01]  /*1ef0*/  @!P6 IMAD.IADD R34, R34, 0x1, -R4 ;  /* 0x000000012222e824 */ /* 0x000fe200078e0a04 */
[----:B------:R-:W-:Y:S01]  /*1f00*/  ISETP.GT.U32.AND P6, PT, R4, R36, PT ;  /* 0x000000240400720c */ /* 0x000fe20003fc4070 */
[----:B------:R-:W-:Y:S02]  /*1f10*/  IMAD.MOV R37, RZ, RZ, -R37 ;  /* 0x000000ffff257224 */ /* 0x000fe400078e0a25 */
[----:B------:R-:W-:-:S04]  /*1f20*/  IMAD.HI.U32 R38, R5, R41, RZ ;  /* 0x0000002905267227 */ /* 0x000fc800078e00ff */
[----:B------:R-:W-:Y:S02]  /*1f30*/  IMAD R37, R4, R37, R40 ;  /* 0x0000002504257224 */ /* 0x000fe400078e0228 */
[----:B------:R-:W-:Y:S02]  /*1f40*/  IMAD.MOV.U32 R40, RZ, RZ, R39 ;  /* 0x000000ffff287224 */ /* 0x000fe400078e0027 */
[--C-:B------:R-:W-:Y:S01]  /*1f50*/  @!P0 IMAD.IADD R35, R35, 0x1, -R4.reuse ;  /* 0x0000000123238824 */ /* 0x100fe200078e0a04 */
[----:B------:R-:W-:Y:S01]  /*1f60*/  ISETP.GE.AND P0, PT, R43, RZ, PT ;  /* 0x000000ff2b00720c */ /* 0x000fe20003f06270 */
[----:B------:R-:W-:Y:S01]  /*1f70*/  @!P6 IMAD.IADD R36, R36, 0x1, -R4 ;  /* 0x000000012424e824 */ /* 0x000fe200078e0a04 */
[C---:B------:R-:W-:Y:S01]  /*1f80*/  ISETP.GT.U32.AND P6, PT, R4.reuse, R34, PT ;  /* 0x000000220400720c */ /* 0x040fe20003fc4070 */
[----:B------:R-:W-:Y:S01]  /*1f90*/  @!P3 IMAD.MOV R31, RZ, RZ, -R31 ;  /* 0x000000ffff1fb224 */ /* 0x000fe200078e0a1f */
[----:B------:R-:W-:Y:S01]  /*1fa0*/  ISETP.GT.U32.AND P3, PT, R4, R35, PT ;  /* 0x000000230400720c */ /* 0x000fe20003f64070 */
[----:B------:R-:W-:-:S02]  /*1fb0*/  IMAD.MOV R38, RZ, RZ, -R38 ;  /* 0x000000ffff267224 */ /* 0x000fc400078e0a26 */
[----:B------:R-:W-:-:S04]  /*1fc0*/  IMAD.HI.U32 R39, R5, R40, RZ ;  /* 0x0000002805277227 */ /* 0x000fc800078e00ff */
[--C-:B------:R-:W-:Y:S02]  /*1fd0*/  @!P1 IMAD.IADD R32, R32, 0x1, -R4.reuse ;  /* 0x0000000120209824 */ /* 0x100fe400078e0a04 */
[C---:B------:R-:W-:Y:S02]  /*1fe0*/  IMAD R38, R4.reuse, R38, R41 ;  /* 0x0000002604267224 */ /* 0x040fe400078e0229 */
[----:B------:R-:W-:Y:S01]  /*1ff0*/  IMAD.MOV R39, RZ, RZ, -R39 ;  /* 0x000000ffff277224 */ /* 0x000fe200078e0a27 */
[----:B------:R-:W-:Y:S01]  /*2000*/  ISETP.GT.U32.AND P1, PT, R4, R32, PT ;  /* 0x000000200400720c */ /* 0x000fe20003f24070 */
[----:B------:R-:W-:Y:S01]  /*2010*/  @!P6 IMAD.IADD R34, R34, 0x1, -R4 ;  /* 0x000000012222e824 */ /* 0x000fe200078e0a04 */
[C---:B------:R-:W-:Y:S01]  /*2020*/  ISETP.GT.U32.AND P6, PT, R4.reuse, R38, PT ;  /* 0x000000260400720c */ /* 0x040fe20003fc4070 */
[----:B------:R-:W-:Y:S02]  /*2030*/  IMAD R39, R4, R39, R40 ;  /* 0x0000002704277224 */ /* 0x000fe400078e0228 */
[----:B------:R-:W-:-:S02]  /*2040*/  @!P3 IMAD.IADD R35, R35, 0x1, -R4 ;  /* 0x000000012323b824 */ /* 0x000fc400078e0a04 */
[----:B------:R-:W-:Y:S01]  /*2050*/  @!P4 IMAD.MOV R33, RZ, RZ, -R33 ;  /* 0x000000ffff21c224 */ /* 0x000fe200078e0a21 */
[C---:B------:R-:W-:Y:S01]  /*2060*/  ISETP.GT.U32.AND P3, PT, R4.reuse, R39, PT ;  /* 0x000000270400720c */ /* 0x040fe20003f64070 */
[----:B------:R-:W-:Y:S01]  /*2070*/  IMAD.HI.U32 R41, R5, R44, RZ ;  /* 0x0000002c05297227 */ /* 0x000fe200078e00ff */
[----:B------:R-:W-:-:S03]  /*2080*/  ISETP.GT.U32.AND P4, PT, R4, R36, PT ;  /* 0x000000240400720c */ /* 0x000fc60003f84070 */
[----:B------:R-:W-:Y:S01]  /*2090*/  @!P1 IADD3 R32, R32, -R4, RZ ;  /* 0x8000000420209210 */ /* 0x000fe20007ffe0ff */
[----:B------:R-:W-:Y:S01]  /*20a0*/  IMAD.MOV R41, RZ, RZ, -R41 ;  /* 0x000000ffff297224 */ /* 0x000fe200078e0a29 */
[----:B------:R-:W-:Y:S01]  /*20b0*/  ISETP.GE.AND P1, PT, R42, RZ, PT ;  /* 0x000000ff2a00720c */ /* 0x000fe20003f26270 */
[----:B------:R-:W-:Y:S01]  /*20c0*/  @!P6 IMAD.IADD R38, R38, 0x1, -R4 ;  /* 0x000000012626e824 */ /* 0x000fe200078e0a04 */
[----:B------:R-:W-:Y:S01]  /*20d0*/  IABS R42, R48 ;  /* 0x00000030002a7213 */ /* 0x000fe20000000000 */
[----:B------:R-:W-:Y:S01]  /*20e0*/  @!P5 IMAD.MOV R32, RZ, RZ, -R32 ;  /* 0x000000ffff20d224 */ /* 0x000fe200078e0a20 */
[C---:B------:R-:W-:Y:S01]  /*20f0*/  ISETP.GT.U32.AND P5, PT, R4.reuse, R37, PT ;  /* 0x000000250400720c */ /* 0x040fe20003fa4070 */
[C---:B------:R-:W-:Y:S02]  /*2100*/  IMAD R41, R4.reuse, R41, R44 ;  /* 0x0000002904297224 */ /* 0x040fe400078e022c */
[----:B------:R-:W-:Y:S01]  /*2110*/  @!P3 IMAD.IADD R39, R39, 0x1, -R4 ;  /* 0x000000012727b824 */ /* 0x000fe200078e0a04 */
[----:B------:R-:W-:Y:S01]  /*2120*/  ISETP.GT.U32.AND P3, PT, R4, R38, PT ;  /* 0x000000260400720c */ /* 0x000fe20003f64070 */
[----:B------:R-:W-:Y:S01]  /*2130*/  IMAD.HI.U32 R40, R5, R42, RZ ;  /* 0x0000002a05287227 */ /* 0x000fe200078e00ff */
[----:B------:R-:W-:-:S02]  /*2140*/  @!P4 IADD3 R36, R36, -R4, RZ ;  /* 0x800000042424c210 */ /* 0x000fc40007ffe0ff */
[----:B------:R-:W-:Y:S01]  /*2150*/  ISETP.GE.AND P4, PT, R45, RZ, PT ;  /* 0x000000ff2d00720c */ /* 0x000fe20003f86270 */
[----:B------:R-:W-:Y:S01]  /*2160*/  IMAD.MOV R43, RZ, RZ, -R40 ;  /* 0x000000ffff2b7224 */ /* 0x000fe200078e0a28 */
[----:B------:R-:W-:Y:S01]  /*2170*/  IADD3 R45, R2, 0x1b, RZ ;  /* 0x0000001b022d7810 */ /* 0x000fe20007ffe0ff */
[----:B------:R-:W-:Y:S02]  /*2180*/  @!P0 IMAD.MOV R36, RZ, RZ, -R36 ;  /* 0x000000ffff248224 */ /* 0x000fe400078e0a24 */
[----:B------:R-:W-:Y:S01]  /*2190*/  @!P5 IMAD.IADD R37, R37, 0x1, -R4 ;  /* 0x000000012525d824 */ /* 0x000fe200078e0a04 */
[----:B------:R-:W-:Y:S01]  /*21a0*/  ISETP.GE.AND P5, PT, R46, RZ, PT ;  /* 0x000000ff2e00720c */ /* 0x000fe20003fa6270 */
[----:B------:R-:W-:Y:S01]  /*21b0*/  IMAD R40, R4, R43, R42 ;  /* 0x0000002b04287224 */ /* 0x000fe200078e022a */
[----:B------:R-:W-:Y:S01]  /*21c0*/  IABS R43, R45 ;  /* 0x0000002d002b7213 */ /* 0x000fe20000000000 */
[----:B------:R-:W-:Y:S01]  /*21d0*/  @!P3 IMAD.IADD R38, R38, 0x1, -R4 ;  /* 0x000000012626b824 */ /* 0x000fe200078e0a04 */
[C---:B------:R-:W-:Y:S01]  /*21e0*/  ISETP.GT.U32.AND P3, PT, R4.reuse, R41, PT ;  /* 0x000000290400720c */ /* 0x040fe20003f64070 */
[----:B------:R-:W-:Y:S01]  /*21f0*/  @!P2 IMAD.MOV R34, RZ, RZ, -R34 ;  /* 0x000000ffff22a224 */ /* 0x000fe200078e0a22 */
[C---:B------:R-:W-:Y:S01]  /*2200*/  ISETP.GT.U32.AND P6, PT, R4.reuse, R37, PT ;  /* 0x000000250400720c */ /* 0x040fe20003fc4070 */
[----:B------:R-:W-:Y:S01]  /*2210*/  IMAD.HI.U32 R42, R5, R43, RZ ;  /* 0x0000002b052a7227 */ /* 0x000fe200078e00ff */
[----:B------:R-:W-:-:S02]  /*2220*/  ISETP.GT.U32.AND P0, PT, R4, R40, PT ;  /* 0x000000280400720c */ /* 0x000fc40003f04070 */
[----:B------:R-:W-:Y:S01]  /*2230*/  IADD3 R46, R2, 0x1a, RZ ;  /* 0x0000001a022e7810 */ /* 0x000fe20007ffe0ff */
[----:B------:R-:W-:Y:S01]  /*2240*/  IMAD.MOV R42, RZ, RZ, -R42 ;  /* 0x000000ffff2a7224 */ /* 0x000fe200078e0a2a */
[C---:B------:R-:W-:Y:S01]  /*2250*/  ISETP.GT.U32.AND P2, PT, R4.reuse, R39, PT ;  /* 0x000000270400720c */ /* 0x040fe20003f44070 */
[----:B------:R-:W-:Y:S01]  /*2260*/  @!P1 IMAD.MOV R35, RZ, RZ, -R35 ;  /* 0x000000ffff239224 */ /* 0x000fe200078e0a23 */
[----:B------:R-:W-:Y:S01]  /*2270*/  IABS R44, R46 ;  /* 0x0000002e002c7213 */ /* 0x000fe20000000000 */
[----:B------:R-:W-:Y:S01]  /*2280*/  IMAD R42, R4, R42, R43 ;  /* 0x0000002a042a7224 */ /* 0x000fe200078e022b */
[----:B------:R-:W-:Y:S01]  /*2290*/  ISETP.GE.AND P1, PT, R47, RZ, PT ;  /* 0x000000ff2f00720c */ /* 0x000fe20003f26270 */
[----:B------:R-:W-:Y:S01]  /*22a0*/  @!P3 IMAD.IADD R41, R41, 0x1, -R4 ;  /* 0x000000012929b824 */ /* 0x000fe200078e0a04 */
[----:B------:R-:W-:Y:S01]  /*22b0*/  IADD3 R47, R2, 0x19, RZ ;  /* 0x00000019022f7810 */ /* 0x000fe20007ffe0ff */
[----:B------:R-:W-:Y:S02]  /*22c0*/  IMAD.HI.U32 R43, R5, R44, RZ ;  /* 0x0000002c052b7227 */ /* 0x000fe400078e00ff */
[----:B------:R-:W-:-:S02]  /*22d0*/  @!P0 IADD3 R40, R40, -R4, RZ ;  /* 0x8000000428288210 */ /* 0x000fc40007ffe0ff */
[--C-:B------:R-:W-:Y:S01]  /*22e0*/  @!P6 IMAD.IADD R37, R37, 0x1, -R4.reuse ;  /* 0x000000012525e824 */ /* 0x100fe200078e0a04 */
[----:B------:R-:W-:Y:S01]  /*22f0*/  ISETP.GE.AND P0, PT, R45, RZ, PT ;  /* 0x000000ff2d00720c */ /* 0x000fe20003f06270 */
[----:B------:R-:W-:Y:S01]  /*2300*/  IMAD.MOV R43, RZ, RZ, -R43 ;  /* 0x000000ffff2b7224 */ /* 0x000fe200078e0a2b */
[C---:B------:R-:W-:Y:S01]  /*2310*/  ISETP.GT.U32.AND P3, PT, R4.reuse, R41, PT ;  /* 0x000000290400720c */ /* 0x040fe20003f64070 */
[----:B------:R-:W-:Y:S01]  /*2320*/  @!P4 IMAD.MOV R37, RZ, RZ, -R37 ;  /* 0x000000ffff25c224 */ /* 0x000fe200078e0a25 */
[----:B------:R-:W-:Y:S01]  /*2330*/  IABS R45, R47 ;  /* 0x0000002f002d7213 */ /* 0x000fe20000000000 */
[----:B------:R-:W-:Y:S01]  /*2340*/  @!P2 IMAD.IADD R39, R39, 0x1, -R4 ;  /* 0x000000012727a824 */ /* 0x000fe200078e0a04 */
[C---:B------:R-:W-:Y:S01]  /*2350*/  ISETP.GT.U32.AND P4, PT, R4.reuse, R40, PT ;  /* 0x000000280400720c */ /* 0x040fe20003f84070 */
[----:B------:R-:W-:Y:S01]  /*2360*/  @!P5 IMAD.MOV R38, RZ, RZ, -R38 ;  /* 0x000000ffff26d224 */ /* 0x000fe200078e0a26 */
[----:B------:R-:W-:Y:S01]  /*2370*/  ISETP.GE.AND P2, PT, R49, RZ, PT ;  /* 0x000000ff3100720c */ /* 0x000fe20003f46270 */
[C---:B------:R-:W-:Y:S01]  /*2380*/  IMAD R43, R4.reuse, R43, R44 ;  /* 0x0000002b042b7224 */ /* 0x040fe200078e022c */
[----:B------:R-:W-:Y:S01]  /*2390*/  ISETP.GT.U32.AND P5, PT, R4, R42, PT ;  /* 0x0000002a0400720c */ /* 0x000fe20003fa4070 */
[----:B------:R-:W-:Y:S01]  /*23a0*/  IMAD.HI.U32 R44, R5, R45, RZ ;  /* 0x0000002d052c7227 */ /* 0x000fe200078e00ff */
[----:B------:R-:W-:-:S02]  /*23b0*/  ISETP.GE.AND P6, PT, R48, RZ, PT ;  /* 0x000000ff3000720c */ /* 0x000fc40003fc6270 */
[----:B------:R-:W-:Y:S01]  /*23c0*/  IABS R48, R51 ;  /* 0x0000003300307213 */ /* 0x000fe20000000000 */
[----:B------:R-:W-:Y:S02]  /*23d0*/  IMAD.MOV R44, RZ, RZ, -R44 ;  /* 0x000000ffff2c7224 */ /* 0x000fe400078e0a2c */
[----:B------:R-:W-:Y:S01]  /*23e0*/  @!P1 IMAD.MOV R39, RZ, RZ, -R39 ;  /* 0x000000ffff279224 */ /* 0x000fe200078e0a27 */
[----:B------:R-:W-:Y:S01]  /*23f0*/  ISETP.GE.AND P1, PT, R46, RZ, PT ;  /* 0x000000ff2e00720c */ /* 0x000fe20003f26270 */
[--C-:B------:R-:W-:Y:S01]  /*2400*/  @!P3 IMAD.IADD R41, R41, 0x1, -R4.reuse ;  /* 0x000000012929b824 */ /* 0x100fe200078e0a04 */
[C---:B------:R-:W-:Y:S01]  /*2410*/  ISETP.GT.U32.AND P3, PT, R4.reuse, R43, PT ;  /* 0x0000002b0400720c */ /* 0x040fe20003f64070 */
[----:B------:R-:W-:Y:S01]  /*2420*/  IMAD R44, R4, R44, R45 ;  /* 0x0000002c042c7224 */ /* 0x000fe200078e022d */
[----:B------:R-:W-:Y:S01]  /*2430*/  IADD3 R46, R2, 0x18, RZ ;  /* 0x00000018022e7810 */ /* 0x000fe20007ffe0ff */
[--C-:B------:R-:W-:Y:S01]  /*2440*/  @!P4 IMAD.IADD R40, R40, 0x1, -R4.reuse ;  /* 0x000000012828c824 */ /* 0x100fe200078e0a04 */
[----:B------:R-:W-:Y:S01]  /*2450*/  ISETP.GE.AND P4, PT, R47, RZ, PT ;  /* 0x000000ff2f00720c */ /* 0x000fe20003f86270 */
[----:B------:R-:W-:Y:S01]  /*2460*/  @!P5 IMAD.IADD R42, R42, 0x1, -R4 ;  /* 0x000000012a2ad824 */ /* 0x000fe200078e0a04 */
[----:B------:R-:W-:Y:S01]  /*2470*/  @!P2 IADD3 R41, -R41, RZ, RZ ;  /* 0x000000ff2929a210 */ /* 0x000fe20007ffe1ff */
[----:B------:R-:W-:Y:S01]  /*2480*/  @!P6 IMAD.MOV R40, RZ, RZ, -R40 ;  /* 0x000000ffff28e224 */ /* 0x000fe200078e0a28 */
[----:B------:R-:W-:-:S02]  /*2490*/  IABS R47, R46 ;  /* 0x0000002e002f7213 */ /* 0x000fc40000000000 */
[----:B------:R-:W-:Y:S01]  /*24a0*/  ISETP.GE.AND P5, PT, R46, RZ, PT ;  /* 0x000000ff2e00720c */ /* 0x000fe20003fa6270 */
[----:B------:R-:W-:Y:S01]  /*24b0*/  IMAD.HI.U32 R46, R5, R48, RZ ;  /* 0x00000030052e7227 */ /* 0x000fe200078e00ff */
[C---:B------:R-:W-:Y:S02]  /*24c0*/  ISETP.GT.U32.AND P2, PT, R4.reuse, R44, PT ;  /* 0x0000002c0400720c */ /* 0x040fe40003f44070 */
[C---:B------:R-:W-:Y:S01]  /*24d0*/  ISETP.GT.U32.AND P6, PT, R4.reuse, R42, PT ;  /* 0x0000002a0400720c */ /* 0x040fe20003fc4070 */
[----:B------:R-:W-:Y:S02]  /*24e0*/  IMAD.MOV R49, RZ, RZ, -R46 ;  /* 0x000000ffff317224 */ /* 0x000fe400078e0a2e */
[----:B------:R-:W-:Y:S02]  /*24f0*/  @!P3 IMAD.IADD R43, R43, 0x1, -R4 ;  /* 0x000000012b2bb824 */ /* 0x000fe400078e0a04 */
[C---:B------:R-:W-:Y:S02]  /*2500*/  IMAD R46, R4.reuse, R49, R48 ;  /* 0x00000031042e7224 */ /* 0x040fe400078e0230 */
[----:B------:R-:W-:Y:S01]  /*2510*/  IMAD.HI.U32 R45, R5, R47, RZ ;  /* 0x0000002f052d7227 */ /* 0x000fe200078e00ff */
[----:B------:R-:W-:-:S03]  /*2520*/  ISETP.GT.U32.AND P3, PT, R4, R43, PT ;  /* 0x0000002b0400720c */ /* 0x000fc60003f64070 */
[--C-:B------:R-:W-:Y:S01]  /*2530*/  @!P2 IMAD.IADD R44, R44, 0x1, -R4.reuse ;  /* 0x000000012c2ca824 */ /* 0x100fe200078e0a04 */
[----:B------:R-:W-:Y:S01]  /*2540*/  ISETP.GT.U32.AND P2, PT, R4, R46, PT ;  /* 0x0000002e0400720c */ /* 0x000fe20003f44070 */
[----:B------:R-:W-:Y:S02]  /*2550*/  IMAD.MOV R45, RZ, RZ, -R45 ;  /* 0x000000ffff2d7224 */ /* 0x000fe400078e0a2d */
[----:B------:R-:W-:Y:S02]  /*2560*/  @!P6 IMAD.IADD R42, R42, 0x1, -R4 ;  /* 0x000000012a2ae824 */ /* 0x000fe400078e0a04 */
[----:B------:R-:W-:Y:S02]  /*2570*/  IMAD R45, R4, R45, R47 ;  /* 0x0000002d042d7224 */ /* 0x000fe400078e022f */
[----:B------:R-:W-:-:S03]  /*2580*/  IMAD.HI.U32 R47, R5, R50, RZ ;  /* 0x00000032052f7227 */ /* 0x000fc600078e00ff */
[----:B------:R-:W-:Y:S01]  /*2590*/  ISETP.GT.U32.AND P6, PT, R4, R45, PT ;  /* 0x0000002d0400720c */ /* 0x000fe20003fc4070 */
[--C-:B------:R-:W-:Y:S01]  /*25a0*/  @!P3 IMAD.IADD R43, R43, 0x1, -R4.reuse ;  /* 0x000000012b2bb824 */ /* 0x100fe200078e0a04 */
[----:B------:R-:W-:Y:S01]  /*25b0*/  ISETP.GE.AND P3, PT, R51, RZ, PT ;  /* 0x000000ff3300720c */ /* 0x000fe20003f66270 */
[----:B------:R-:W-:Y:S01]  /*25c0*/  @!P2 IMAD.IADD R46, R46, 0x1, -R4 ;  /* 0x000000012e2ea824 */ /* 0x000fe200078e0a04 */
[----:B------:R-:W-:Y:S01]  /*25d0*/  IABS R51, R59 ;  /* 0x0000003b00337213 */ /* 0x000fe20000000000 */
[----:B------:R-:W-:Y:S02]  /*25e0*/  IMAD.MOV R47, RZ, RZ, -R47 ;  /* 0x000000ffff2f7224 */ /* 0x000fe400078e0a2f */
[----:B------:R-:W-:Y:S01]  /*25f0*/  @!P0 IMAD.MOV R42, RZ, RZ, -R42 ;  /* 0x000000ffff2a8224 */ /* 0x000fe200078e0a2a */
[----:B------:R-:W-:Y:S01]  /*2600*/  ISETP.GT.U32.AND P2, PT, R4, R46, PT ;  /* 0x0000002e0400720c */ /* 0x000fe20003f44070 */
[----:B------:R-:W-:-:S04]  /*2610*/  IMAD.HI.U32 R48, R5, R51, RZ ;  /* 0x0000003305307227 */ /* 0x000fc800078e00ff */
[----:B------:R-:W-:Y:S01]  /*2620*/  @!P6 IMAD.IADD R45, R45, 0x1, -R4 ;  /* 0x000000012d2de824 */ /* 0x000fe200078e0a04 */
[C---:B------:R-:W-:Y:S01]  /*2630*/  ISETP.GT.U32.AND P6, PT, R4.reuse, R44, PT ;  /* 0x0000002c0400720c */ /* 0x040fe20003fc4070 */
[----:B------:R-:W-:Y:S02]  /*2640*/  IMAD.MOV R48, RZ, RZ, -R48 ;  /* 0x000000ffff307224 */ /* 0x000fe400078e0a30 */
[C---:B------:R-:W-:Y:S01]  /*2650*/  IMAD R47, R4.reuse, R47, R50 ;  /* 0x0000002f042f7224 */ /* 0x040fe200078e0232 */
[C---:B------:R-:W-:Y:S01]  /*2660*/  ISETP.GT.U32.AND P0, PT, R4.reuse, R45, PT ;  /* 0x0000002d0400720c */ /* 0x040fe20003f04070 */
[----:B------:R-:W-:Y:S01]  /*2670*/  IMAD R51, R4, R48, R51 ;  /* 0x0000003004337224 */ /* 0x000fe200078e0233 */
[----:B------:R-:W-:Y:S01]  /*2680*/  IADD3 R50, R2, 0x14, RZ ;  /* 0x0000001402327810 */ /* 0x000fe20007ffe0ff */
[----:B------:R-:W-:Y:S02]  /*2690*/  @!P2 IMAD.IADD R46, R46, 0x1, -R4 ;  /* 0x000000012e2ea824 */ /* 0x000fe400078e0a04 */
[----:B------:R-:W-:Y:S01]  /*26a0*/  IMAD.HI.U32 R49, R5, R56, RZ ;  /* 0x0000003805317227 */ /* 0x000fe200078e00ff */
[----:B------:R-:W-:-:S02]  /*26b0*/  ISETP.GT.U32.AND P2, PT, R4, R51, PT ;  /* 0x000000330400720c */ /* 0x000fc40003f44070 */
[----:B------:R-:W-:Y:S01]  /*26c0*/  IABS R55, R50 ;  /* 0x0000003200377213 */ /* 0x000fe20000000000 */
[--C-:B------:R-:W-:Y:S01]  /*26d0*/  @!P6 IMAD.IADD R44, R44, 0x1, -R4.reuse ;  /* 0x000000012c2ce824 */ /* 0x100fe200078e0a04 */
[----:B------:R-:W-:Y:S01]  /*26e0*/  ISETP.GT.U32.AND P6, PT, R4, R47, PT ;  /* 0x0000002f0400720c */ /* 0x000fe20003fc4070 */
[----:B------:R-:W-:Y:S01]  /*26f0*/  IMAD.MOV R57, RZ, RZ, -R49 ;  /* 0x000000ffff397224 */ /* 0x000fe200078e0a31 */
[----:B0-----:R-:W-:Y:S01]  /*2700*/  IADD3 R49, R53, 0xffffffe, RZ ;  /* 0x0ffffffe35317810 */ /* 0x001fe20007ffe0ff */
[--C-:B------:R-:W-:Y:S01]  /*2710*/  @!P0 IMAD.IADD R45, R45, 0x1, -R4.reuse ;  /* 0x000000012d2d8824 */ /* 0x100fe200078e0a04 */
[----:B------:R-:W-:Y:S01]  /*2720*/  ISETP.GE.AND P0, PT, R54, RZ, PT ;  /* 0x000000ff3600720c */ /* 0x000fe20003f06270 */
[----:B------:R-:W-:Y:S01]  /*2730*/  IMAD.HI.U32 R48, R5, R55, RZ ;  /* 0x0000003705307227 */ /* 0x000fe200078e00ff */
[----:B------:R-:W-:Y:S02]  /*2740*/  IADD3 R54, R2, 0x12, RZ ;  /* 0x0000001202367810 */ /* 0x000fe40007ffe0ff */
[----:B------:R-:W0:Y:S01]  /*2750*/  F2I.FTZ.U32.TRUNC.NTZ R49, R49 ;  /* 0x0000003100317305 */ /* 0x000e22000021f000 */
[----:B------:R-:W-:Y:S01]  /*2760*/  @!P2 IMAD.IADD R51, R51, 0x1, -R4 ;  /* 0x000000013333a824 */ /* 0x000fe200078e0a04 */
[----:B------:R-:W-:Y:S01]  /*2770*/  IADD3 R48, -R48, RZ, RZ ;  /* 0x000000ff30307210 */ /* 0x000fe20007ffe1ff */
[----:B------:R-:W-:Y:S01]  /*2780*/  @!P4 IMAD.MOV R44, RZ, RZ, -R44 ;  /* 0x000000ffff2cc224 */ /* 0x000fe200078e0a2c */
[----:B------:R-:W-:Y:S01]  /*2790*/  IABS R58, R54 ;  /* 0x00000036003a7213 */ /* 0x000fe20000000000 */
[----:B------:R-:W-:Y:S01]  /*27a0*/  @!P6 IMAD.IADD R47, R47, 0x1, -R4 ;  /* 0x000000012f2fe824 */ /* 0x000fe200078e0a04 */
[C---:B------:R-:W-:Y:S01]  /*27b0*/  ISETP.GT.U32.AND P4, PT, R4.reuse, R51, PT ;  /* 0x000000330400720c */ /* 0x040fe20003f84070 */
[----:B------:R-:W-:Y:S01]  /*27c0*/  IMAD R53, R4, R48, R55 ;  /* 0x0000003004357224 */ /* 0x000fe200078e0237 */
[----:B------:R-:W-:Y:S01]  /*27d0*/  ISETP.GE.AND P6, PT, R59, RZ, PT ;  /* 0x000000ff3b00720c */ /* 0x000fe20003fc6270 */
[----:B------:R-:W-:-:S03]  /*27e0*/  IMAD.HI.U32 R48, R5, R58, RZ ;  /* 0x0000003a05307227 */ /* 0x000fc600078e00ff */
[C---:B------:R-:W-:Y:S01]  /*27f0*/  ISETP.GT.U32.AND P2, PT, R4.reuse, R53, PT ;  /* 0x000000350400720c */ /* 0x040fe20003f44070 */
[----:B------:R-:W-:Y:S01]  /*2800*/  IMAD R55, R4, R57, R56 ;  /* 0x0000003904377224 */ /* 0x000fe200078e0238 */
[----:B------:R-:W-:Y:S01]  /*2810*/  IADD3 R56, R2, 0xd, RZ ;  /* 0x0000000d02387810 */ /* 0x000fe20007ffe0ff */
[----:B------:R-:W-:Y:S02]  /*2820*/  IMAD.MOV R57, RZ, RZ, -R48 ;  /* 0x000000ffff397224 */ /* 0x000fe400078e0a30 */
[----:B------:R-:W-:Y:S01]  /*2830*/  @!P5 IMAD.MOV R45, RZ, RZ, -R45 ;  /* 0x000000ffff2dd224 */ /* 0x000fe200078e0a2d */
[C---:B------:R-:W-:Y:S01]  /*2840*/  ISETP.GT.U32.AND P5, PT, R4.reuse, R55, PT ;  /* 0x000000370400720c */ /* 0x040fe20003fa4070 */
[C---:B------:R-:W-:Y:S01]  /*2850*/  IMAD R57, R4.reuse, R57, R58 ;  /* 0x0000003904397224 */ /* 0x040fe200078e023a */
[----:B------:R-:W-:Y:S01]  /*2860*/  IABS R66, R56 ;  /* 0x0000003800427213 */ /* 0x000fe20000000000 */
[--C-:B------:R-:W-:Y:S02]  /*2870*/  @!P4 IMAD.IADD R51, R51, 0x1, -R4.reuse ;  /* 0x000000013333c824 */ /* 0x100fe400078e0a04 */
[----:B------:R-:W-:Y:S01]  /*2880*/  @!P1 IMAD.MOV R43, RZ, RZ, -R43 ;  /* 0x000000ffff2b9224 */ /* 0x000fe200078e0a2b */
[C---:B------:R-:W-:Y:S01]  /*2890*/  ISETP.GT.U32.AND P4, PT, R4.reuse, R57, PT ;  /* 0x000000390400720c */ /* 0x040fe20003f84070 */
[--C-:B0-----:R-:W-:Y:S01]  /*28a0*/  IMAD.MOV R59, RZ, RZ, -R49.reuse ;  /* 0x000000ffff3b7224 */ /* 0x101fe200078e0a31 */
[----:B------:R-:W-:Y:S01]  /*28b0*/  ISETP.GT.U32.AND P1, PT, R4, R47, PT ;  /* 0x0000002f0400720c */ /* 0x000fe20003f24070 */
[----:B------:R-:W-:Y:S01]  /*28c0*/  @!P2 IMAD.IADD R53, R53, 0x1, -R4 ;  /* 0x000000013535a824 */ /* 0x000fe200078e0a04 */
[----:B------:R-:W-:Y:S01]  /*28d0*/  ISETP.GE.AND P2, PT, R54, RZ, PT ;  /* 0x000000ff3600720c */ /* 0x000fe20003f46270 */
[----:B------:R-:W-:Y:S01]  /*28e0*/  IMAD R59, R59, R68, RZ ;  /* 0x000000443b3b7224 */ /* 0x000fe200078e02ff */
[----:B------:R-:W-:Y:S01]  /*28f0*/  IADD3 R54, R2, 0xe, RZ ;  /* 0x0000000e02367810 */ /* 0x000fe20007ffe0ff */
[----:B------:R-:W-:Y:S01]  /*2900*/  IMAD.MOV.U32 R48, RZ, RZ, RZ ;  /* 0x000000ffff307224 */ /* 0x000fe200078e00ff */
[----:B------:R-:W-:Y:S01]  /*2910*/  @!P5 IADD3 R55, R55, -R4, RZ ;  /* 0x800000043737d210 */ /* 0x000fe20007ffe0ff */
[----:B------:R-:W-:Y:S01]  /*2920*/  @!P3 IMAD.MOV R46, RZ, RZ, -R46 ;  /* 0x000000ffff2eb224 */ /* 0x000fe200078e0a2e */
[----:B------:R-:W-:Y:S01]  /*2930*/  ISETP.GT.U32.AND P5, PT, R4, R53, PT ;  /* 0x000000350400720c */ /* 0x000fe20003fa4070 */
[----:B------:R-:W-:Y:S01]  /*2940*/  IMAD.HI.U32 R64, R49, R59, R48 ;  /* 0x0000003b31407227 */ /* 0x000fe200078e0030 */
[----:B------:R-:W-:-:S02]  /*2950*/  ISETP.GE.AND P3, PT, R50, RZ, PT ;  /* 0x000000ff3200720c */ /* 0x000fc40003f66270 */
[C---:B------:R-:W-:Y:S01]  /*2960*/  IADD3 R49, R2.reuse, 0x11, RZ ;  /* 0x0000001102317810 */ /* 0x040fe20007ffe0ff */
[--C-:B------:R-:W-:Y:S01]  /*2970*/  @!P4 IMAD.IADD R57, R57, 0x1, -R4.reuse ;  /* 0x000000013939c824 */ /* 0x100fe200078e0a04 */
[----:B------:R-:W-:Y:S01]  /*2980*/  IADD3 R50, R2, 0x10, RZ ;  /* 0x0000001002327810 */ /* 0x000fe20007ffe0ff */
[--C-:B------:R-:W-:Y:S01]  /*2990*/  @!P1 IMAD.IADD R47, R47, 0x1, -R4.reuse ;  /* 0x000000012f2f9824 */ /* 0x100fe200078e0a04 */
[----:B------:R-:W-:Y:S01]  /*29a0*/  IABS R62, R54 ;  /* 0x00000036003e7213 */ /* 0x000fe20000000000 */
[----:B------:R-:W-:Y:S01]  /*29b0*/  IMAD.MOV.U32 R48, RZ, RZ, R51 ;  /* 0x000000ffff307224 */ /* 0x000fe200078e0033 */
[C---:B------:R-:W-:Y:S01]  /*29c0*/  ISETP.GT.U32.AND P4, PT, R4.reuse, R57, PT ;  /* 0x000000390400720c */ /* 0x040fe20003f84070 */
[----:B------:R-:W-:Y:S01]  /*29d0*/  @!P0 IMAD.MOV R47, RZ, RZ, -R47 ;  /* 0x000000ffff2f8224 */ /* 0x000fe200078e0a2f */
[----:B------:R-:W-:Y:S01]  /*29e0*/  ISETP.GT.U32.AND P0, PT, R4, R55, PT ;  /* 0x000000370400720c */ /* 0x000fe20003f04070 */
[----:B------:R-:W-:Y:S01]  /*29f0*/  @!P5 IMAD.IADD R53, R53, 0x1, -R4 ;  /* 0x000000013535d824 */ /* 0x000fe200078e0a04 */
[----:B------:R-:W-:Y:S01]  /*2a00*/  IABS R51, R49 ;  /* 0x0000003100337213 */ /* 0x000fe20000000000 */
[----:B------:R-:W-:Y:S01]  /*2a10*/  @!P6 IMAD.MOV R48, RZ, RZ, -R48 ;  /* 0x000000ffff30e224 */ /* 0x000fe200078e0a30 */
[----:B------:R-:W-:-:S02]  /*2a20*/  IABS R58, R50 ;  /* 0x00000032003a7213 */ /* 0x000fc40000000000 */
[----:B------:R-:W-:Y:S02]  /*2a30*/  ISETP.GE.AND P1, PT, R52, RZ, PT ;  /* 0x000000ff3400720c */ /* 0x000fe40003f26270 */
[----:B------:R-:W-:Y:S02]  /*2a40*/  ISETP.GE.AND P6, PT, R50, RZ, PT ;  /* 0x000000ff3200720c */ /* 0x000fe40003fc6270 */
[----:B------:R-:W-:Y:S01]  /*2a50*/  ISETP.GE.AND P5, PT, R49, RZ, PT ;  /* 0x000000ff3100720c */ /* 0x000fe20003fa6270 */
[----:B------:R-:W-:Y:S01]  /*2a60*/  @!P4 IMAD.IADD R57, R57, 0x1, -R4 ;  /* 0x000000013939c824 */ /* 0x000fe200078e0a04 */
[----:B------:R-:W-:Y:S01]  /*2a70*/  ISETP.GE.AND P4, PT, R56, RZ, PT ;  /* 0x000000ff3800720c */ /* 0x000fe20003f86270 */
[----:B------:R-:W-:Y:S01]  /*2a80*/  IMAD.MOV.U32 R56, RZ, RZ, R51 ;  /* 0x000000ffff387224 */ /* 0x000fe200078e0033 */
[----:B------:R-:W-:Y:S01]  /*2a90*/  IADD3 R52, R2, 0xf, RZ ;  /* 0x0000000f02347810 */ /* 0x000fe20007ffe0ff */
[----:B------:R-:W-:-:S03]  /*2aa0*/  IMAD.HI.U32 R51, R5, R58, RZ ;  /* 0x0000003a05337227 */ /* 0x000fc600078e00ff */
[----:B------:R-:W-:Y:S01]  /*2ab0*/  IABS R60, R52 ;  /* 0x00000034003c7213 */ /* 0x000fe20000000000 */
[----:B------:R-:W-:Y:S01]  /*2ac0*/  IMAD.HI.U32 R50, R5, R56, RZ ;  /* 0x0000003805327227 */ /* 0x000fe200078e00ff */
[----:B------:R-:W-:-:S03]  /*2ad0*/  IADD3 R61, -R51, RZ, RZ ;  /* 0x000000ff333d7210 */ /* 0x000fc60007ffe1ff */
[----:B------:R-:W-:Y:S02]  /*2ae0*/  IMAD.MOV.U32 R49, RZ, RZ, R53 ;  /* 0x000000ffff317224 */ /* 0x000fe400078e0035 */
[----:B------:R-:W-:-:S04]  /*2af0*/  IMAD.HI.U32 R53, R5, R62, RZ ;  /* 0x0000003e05357227 */ /* 0x000fc800078e00ff */
[----:B------:R-:W-:Y:S01]  /*2b00*/  @!P0 IMAD.IADD R55, R55, 0x1, -R4 ;  /* 0x0000000137378824 */ /* 0x000fe200078e0a04 */
[----:B------:R-:W-:Y:S01]  /*2b10*/  ISETP.GE.AND P0, PT, R54, RZ, PT ;  /* 0x000000ff3600720c */ /* 0x000fe20003f06270 */
[----:B------:R-:W-:Y:S01]  /*2b20*/  IMAD.MOV R59, RZ, RZ, -R50 ;  /* 0x000000ffff3b7224 */ /* 0x000fe200078e0a32 */
[----:B------:R-:W-:Y:S01]  /*2b30*/  IADD3 R50, R2, 0xc, RZ ;  /* 0x0000000c02327810 */ /* 0x000fe20007ffe0ff */
[----:B------:R-:W-:Y:S02]  /*2b40*/  IMAD.MOV R65, RZ, RZ, -R53 ;  /* 0x000000ffff417224 */ /* 0x000fe400078e0a35 */
[C---:B------:R-:W-:Y:S02]  /*2b50*/  IMAD R53, R4.reuse, R61, R58 ;  /* 0x0000003d04357224 */ /* 0x040fe400078e023a */
[----:B------:R-:W-:Y:S02]  /*2b60*/  IMAD R51, R4, R59, R56 ;  /* 0x0000003b04337224 */ /* 0x000fe400078e0238 */
[----:B------:R-:W-:Y:S01]  /*2b70*/  IMAD.MOV.U32 R58, RZ, RZ, R55 ;  /* 0x000000ffff3a7224 */ /* 0x000fe200078e0037 */
[----:B------:R-:W-:Y:S01]  /*2b80*/  IABS R55, R50 ;  /* 0x0000003200377213 */ /* 0x000fe20000000000 */
[----:B------:R-:W-:Y:S01]  /*2b90*/  @!P3 IMAD.MOV R49, RZ, RZ, -R49 ;  /* 0x000000ffff31b224 */ /* 0x000fe200078e0a31 */
[----:B------:R-:W-:Y:S01]  /*2ba0*/  ISETP.GE.AND P3, PT, R52, RZ, PT ;  /* 0x000000ff3400720c */ /* 0x000fe20003f66270 */
[----:B------:R-:W-:Y:S01]  /*2bb0*/  @!P1 IMAD.MOV R58, RZ, RZ, -R58 ;  /* 0x000000ffff3a9224 */ /* 0x000fe200078e0a3a */
[----:B------:R-:W-:Y:S01]  /*2bc0*/  ISETP.GT.U32.AND P1, PT, R4, R51, PT ;  /* 0x000000330400720c */ /* 0x000fe20003f24070 */
[----:B------:R-:W-:-:S04]  /*2bd0*/  IMAD.HI.U32 R52, R5, R60, RZ ;  /* 0x0000003c05347227 */ /* 0x000fc800078e00ff */
[----:B------:R-:W-:Y:S01]  /*2be0*/  @!P2 IMAD.MOV R57, RZ, RZ, -R57 ;  /* 0x000000ffff39a224 */ /* 0x000fe200078e0a39 */
[----:B------:R-:W-:Y:S01]  /*2bf0*/  ISETP.GE.AND P2, PT, R50, RZ, PT ;  /* 0x000000ff3200720c */ /* 0x000fe20003f46270 */
[----:B------:R-:W-:Y:S02]  /*2c00*/  IMAD.MOV R63, RZ, RZ, -R52 ;  /* 0x000000ffff3f7224 */ /* 0x000fe400078e0a34 */
[----:B------:R-:W-:-:S04]  /*2c10*/  IMAD.HI.U32 R50, R5, R55, RZ ;  /* 0x0000003705327227 */ /* 0x000fc800078e00ff */
[----:B------:R-:W-:Y:S02]  /*2c20*/  @!P1 IMAD.IADD R51, R51, 0x1, -R4 ;  /* 0x0000000133339824 */ /* 0x000fe400078e0a04 */
[C---:B------:R-:W-:Y:S02]  /*2c30*/  IMAD R59, R4.reuse, R63, R60 ;  /* 0x0000003f043b7224 */ /* 0x040fe400078e023c */
[----:B------:R-:W-:Y:S01]  /*2c40*/  IMAD.MOV R60, RZ, RZ, -R50 ;  /* 0x000000ffff3c7224 */ /* 0x000fe200078e0a32 */
[----:B------:R-:W-:Y:S01]  /*2c50*/  ISETP.GT.U32.AND P1, PT, R4, R51, PT ;  /* 0x000000330400720c */ /* 0x000fe20003f24070 */
[----:B------:R-:W-:-:S04]  /*2c60*/  IMAD.HI.U32 R54, R5, R66, RZ ;  /* 0x0000004205367227 */ /* 0x000fc800078e00ff */
[C---:B------:R-:W-:Y:S02]  /*2c70*/  IMAD R55, R4.reuse, R60, R55 ;  /* 0x0000003c04377224 */ /* 0x040fe400078e0237 */
[----:B------:R-:W-:Y:S02]  /*2c80*/  IMAD.MOV R67, RZ, RZ, -R54 ;  /* 0x000000ffff437224 */ /* 0x000fe400078e0a36 */
[C---:B------:R-:W-:Y:S02]  /*2c90*/  IMAD R61, R4.reuse, R65, R62 ;  /* 0x00000041043d7224 */ /* 0x040fe400078e023e */
[----:B------:R-:W-:Y:S01]  /*2ca0*/  IMAD R63, R4, R67, R66 ;  /* 0x00000043043f7224 */ /* 0x000fe200078e0242 */
[----:B------:R-:W-:Y:S01]  /*2cb0*/  IADD3 R66, R2, 0xb, RZ ;  /* 0x0000000b02427810 */ /* 0x000fe20007ffe0ff */
[----:B------:R-:W-:Y:S01]  /*2cc0*/  IMAD.HI.U32 R50, R5, R69, RZ ;  /* 0x0000004505327227 */ /* 0x000fe200078e00ff */
[----:B------:R-:W-:Y:S02]  /*2cd0*/  @!P1 IADD3 R51, R51, -R4, RZ ;  /* 0x8000000433339210 */ /* 0x000fe40007ffe0ff */
[----:B------:R-:W-:Y:S01]  /*2ce0*/  ISETP.GT.U32.AND P1, PT, R4, R53, PT ;  /* 0x000000350400720c */ /* 0x000fe20003f24070 */
[----:B------:R-:W-:Y:S01]  /*2cf0*/  IMAD.HI.U32 R56, R5, R71, RZ ;  /* 0x0000004705387227 */ /* 0x000fe200078e00ff */
[----:B------:R-:W-:-:S02]  /*2d00*/  IABS R65, R66 ;  /* 0x0000004200417213 */ /* 0x000fc40000000000 */
[----:B------:R-:W-:Y:S01]  /*2d10*/  IABS R67, R70 ;  /* 0x0000004600437213 */ /* 0x000fe20000000000 */
[----:B------:R-:W-:Y:S02]  /*2d20*/  IMAD.MOV.U32 R60, RZ, RZ, R51 ;  /* 0x000000ffff3c7224 */ /* 0x000fe400078e0033 */
[----:B------:R-:W-:-:S04]  /*2d30*/  IMAD.HI.U32 R52, R5, R65, RZ ;  /* 0x0000004105347227 */ /* 0x000fc800078e00ff */
[----:B------:R-:W-:Y:S01]  /*2d40*/  @!P5 IMAD.MOV R60, RZ, RZ, -R60 ;  /* 0x000000ffff3cd224 */ /* 0x000fe200078e0a3c */
[C---:B------:R-:W-:Y:S01]  /*2d50*/  ISETP.GT.U32.AND P5, PT, R4.reuse, R59, PT ;  /* 0x0000003b0400720c */ /* 0x040fe20003fa4070 */
[----:B------:R-:W-:Y:S02]  /*2d60*/  @!P1 IMAD.IADD R53, R53, 0x1, -R4 ;  /* 0x0000000135359824 */ /* 0x000fe400078e0a04 */
[----:B------:R-:W-:Y:S02]  /*2d70*/  IMAD.MOV R52, RZ, RZ, -R52 ;  /* 0x000000ffff347224 */ /* 0x000fe400078e0a34 */
[----:B------:R-:W-:Y:S01]  /*2d80*/  IMAD.HI.U32 R54, R5, R67, RZ ;  /* 0x0000004305367227 */ /* 0x000fe200078e00ff */
[----:B------:R-:W-:-:S03]  /*2d90*/  ISETP.GT.U32.AND P1, PT, R4, R53, PT ;  /* 0x000000350400720c */ /* 0x000fc60003f24070 */
[C---:B------:R-:W-:Y:S01]  /*2da0*/  IMAD R65, R4.reuse, R52, R65 ;  /* 0x0000003404417224 */ /* 0x040fe200078e0241 */
[----:B------:R-:W-:Y:S01]  /*2db0*/  IABS R52, R76 ;  /* 0x0000004c00347213 */ /* 0x000fe20000000000 */
[----:B------:R-:W-:Y:S02]  /*2dc0*/  IMAD.MOV R54, RZ, RZ, -R54 ;  /* 0x000000ffff367224 */ /* 0x000fe400078e0a36 */
[----:B------:R-:W-:Y:S02]  /*2dd0*/  @!P5 IMAD.IADD R59, R59, 0x1, -R4 ;  /* 0x000000013b3bd824 */ /* 0x000fe400078e0a04 */
[----:B------:R-:W-:Y:S02]  /*2de0*/  IMAD.MOV R50, RZ, RZ, -R50 ;  /* 0x000000ffff327224 */ /* 0x000fe400078e0a32 */
[C---:B------:R-:W-:Y:S01]  /*2df0*/  IMAD R67, R4.reuse, R54, R67 ;  /* 0x0000003604437224 */ /* 0x040fe200078e0243 */
[C---:B------:R-:W-:Y:S01]  /*2e00*/  ISETP.GT.U32.AND P5, PT, R4.reuse, R59, PT ;  /* 0x0000003b0400720c */ /* 0x040fe20003fa4070 */
[----:B------:R-:W-:Y:S01]  /*2e10*/  @!P1 IMAD.IADD R53, R53, 0x1, -R4 ;  /* 0x0000000135359824 */ /* 0x000fe200078e0a04 */
[C---:B------:R-:W-:Y:S01]  /*2e20*/  ISETP.GT.U32.AND P1, PT, R4.reuse, R61, PT ;  /* 0x0000003d0400720c */ /* 0x040fe20003f24070 */
[----:B------:R-:W-:Y:S01]  /*2e30*/  IMAD.MOV R56, RZ, RZ, -R56 ;  /* 0x000000ffff387224 */ /* 0x000fe200078e0a38 */
[----:B------:R-:W-:Y:S01]  /*2e40*/  IABS R54, R78 ;  /* 0x0000004e00367213 */ /* 0x000fe20000000000 */
[----:B------:R-:W-:-:S02]  /*2e50*/  IMAD R69, R4, R50, R69 ;  /* 0x0000003204457224 */ /* 0x000fc400078e0245 */
[----:B------:R-:W-:-:S04]  /*2e60*/  IMAD.HI.U32 R50, R5, R52, RZ ;  /* 0x0000003405327227 */ /* 0x000fc800078e00ff */
[----:B------:R-:W-:Y:S02]  /*2e70*/  IMAD.MOV.U32 R62, RZ, RZ, R53 ;  /* 0x000000ffff3e7224 */ /* 0x000fe400078e0035 */
[--C-:B------:R-:W-:Y:S01]  /*2e80*/  @!P5 IMAD.IADD R59, R59, 0x1, -R4.reuse ;  /* 0x000000013b3bd824 */ /* 0x100fe200078e0a04 */
[C---:B------:R-:W-:Y:S01]  /*2e90*/  ISETP.GT.U32.AND P5, PT, R4.reuse, R63, PT ;  /* 0x0000003f0400720c */ /* 0x040fe20003fa4070 */
[----:B------:R-:W-:Y:S02]  /*2ea0*/  @!P1 IMAD.IADD R61, R61, 0x1, -R4 ;  /* 0x000000013d3d9824 */ /* 0x000fe400078e0a04 */
[----:B------:R-:W-:Y:S01]  /*2eb0*/  @!P3 IMAD.MOV R59, RZ, RZ, -R59 ;  /* 0x000000ffff3bb224 */ /* 0x000fe200078e0a3b */
[C---:B------:R-:W-:Y:S01]  /*2ec0*/  ISETP.GT.U32.AND P3, PT, R4.reuse, R65, PT ;  /* 0x000000410400720c */ /* 0x040fe20003f64070 */
[C---:B------:R-:W-:Y:S01]  /*2ed0*/  IMAD R71, R4.reuse, R56, R71 ;  /* 0x0000003804477224 */ /* 0x040fe200078e0247 */
[----:B------:R-:W-:Y:S01]  /*2ee0*/  ISETP.GT.U32.AND P1, PT, R4, R61, PT ;  /* 0x0000003d0400720c */ /* 0x000fe20003f24070 */
[----:B------:R-:W-:Y:S01]  /*2ef0*/  IMAD.HI.U32 R51, R5, R54, RZ ;  /* 0x0000003605337227 */ /* 0x000fe200078e00ff */
[----:B------:R-:W-:-:S03]  /*2f00*/  IABS R56, R80 ;  /* 0x0000005000387213 */ /* 0x000fc60000000000 */
[----:B------:R-:W-:Y:S02]  /*2f10*/  IMAD.MOV R73, RZ, RZ, -R50 ;  /* 0x000000ffff497224 */ /* 0x000fe400078e0a32 */
[----:B------:R-:W-:Y:S01]  /*2f20*/  @!P5 IADD3 R63, R63, -R4, RZ ;  /* 0x800000043f3fd210 */ /* 0x000fe20007ffe0ff */
[----:B------:R-:W-:Y:S01]  /*2f30*/  @!P6 IMAD.MOV R62, RZ, RZ, -R62 ;  /* 0x000000ffff3ee224 */ /* 0x000fe200078e0a3e */
[C---:B------:R-:W-:Y:S01]  /*2f40*/  ISETP.GT.U32.AND P6, PT, R4.reuse, R55, PT ;  /* 0x000000370400720c */ /* 0x040fe20003fc4070 */
[----:B------:R-:W-:Y:S01]  /*2f50*/  IMAD.MOV R75, RZ, RZ, -R51 ;  /* 0x000000ffff4b7224 */ /* 0x000fe200078e0a33 */
[C---:B------:R-:W-:Y:S01]  /*2f60*/  ISETP.GT.U32.AND P5, PT, R4.reuse, R63, PT ;  /* 0x0000003f0400720c */ /* 0x040fe20003fa4070 */
[C---:B------:R-:W-:Y:S02]  /*2f70*/  IMAD R51, R4.reuse, R73, R52 ;  /* 0x0000004904337224 */ /* 0x040fe400078e0234 */
[----:B------:R-:W-:Y:S01]  /*2f80*/  @!P1 IMAD.IADD R61, R61, 0x1, -R4 ;  /* 0x000000013d3d9824 */ /* 0x000fe200078e0a04 */
[----:B------:R-:W-:Y:S01]  /*2f90*/  ISETP.GT.U32.AND P1, PT, R4, R67, PT ;  /* 0x000000430400720c */ /* 0x000fe20003f24070 */
[----:B------:R-:W-:-:S04]  /*2fa0*/  IMAD.HI.U32 R50, R5, R56, RZ ;  /* 0x0000003805327227 */ /* 0x000fc800078e00ff */
[----:B------:R-:W-:-:S04]  /*2fb0*/  IMAD.HI.U32 R52, R5, R77, RZ ;  /* 0x0000004d05347227 */ /* 0x000fc800078e00ff */
[----:B------:R-:W-:Y:S01]  /*2fc0*/  @!P3 IMAD.IADD R65, R65, 0x1, -R4 ;  /* 0x000000014141b824 */ /* 0x000fe200078e0a04 */
[C---:B------:R-:W-:Y:S01]  /*2fd0*/  ISETP.GT.U32.AND P3, PT, R4.reuse, R51, PT ;  /* 0x000000330400720c */ /* 0x040fe20003f64070 */
[----:B------:R-:W-:Y:S01]  /*2fe0*/  IMAD R73, R4, R75, R54 ;  /* 0x0000004b04497224 */ /* 0x000fe200078e0236 */
[----:B------:R-:W-:Y:S01]  /*2ff0*/  IADD3 R54, R2, 0x2, RZ ;  /* 0x0000000202367810 */ /* 0x000fe20007ffe0ff */
[----:B------:R-:W-:Y:S02]  /*3000*/  IMAD.MOV R75, RZ, RZ, -R50 ;  /* 0x000000ffff4b7224 */ /* 0x000fe400078e0a32 */
[----:B------:R-:W-:Y:S02]  /*3010*/  IMAD.MOV R52, RZ, RZ, -R52 ;  /* 0x000000ffff347224 */ /* 0x000fe400078e0a34 */
[----:B------:R-:W-:Y:S01]  /*3020*/  @!P0 IMAD.MOV R61, RZ, RZ, -R61 ;  /* 0x000000ffff3d8224 */ /* 0x000fe200078e0a3d */
[----:B------:R-:W-:Y:S01]  /*3030*/  ISETP.GT.U32.AND P0, PT, R4, R65, PT ;  /* 0x000000410400720c */ /* 0x000fe20003f04070 */
[----:B------:R-:W-:-:S04]  /*3040*/  IMAD.HI.U32 R50, R5, R79, RZ ;  /* 0x0000004f05327227 */ /* 0x000fc800078e00ff */
[C---:B------:R-:W-:Y:S01]  /*3050*/  IMAD R77, R4.reuse, R52, R77 ;  /* 0x00000034044d7224 */ /* 0x040fe200078e024d */
[----:B------:R-:W-:Y:S01]  /*3060*/  IABS R52, R54 ;  /* 0x0000003600347213 */ /* 0x000fe20000000000 */
[----:B------:R-:W-:Y:S01]  /*3070*/  IMAD R75, R4, R75, R56 ;  /* 0x0000004b044b7224 */ /* 0x000fe200078e0238 */
[----:B------:R-:W-:Y:S01]  /*3080*/  IADD3 R56, R2, 0x1, RZ ;  /* 0x0000000102387810 */ /* 0x000fe20007ffe0ff */
[----:B------:R-:W-:Y:S02]  /*3090*/  IMAD.MOV R50, RZ, RZ, -R50 ;  /* 0x000000ffff327224 */ /* 0x000fe400078e0a32 */
[--C-:B------:R-:W-:Y:S01]  /*30a0*/  @!P6 IMAD.IADD R55, R55, 0x1, -R4.reuse ;  /* 0x000000013737e824 */ /* 0x100fe200078e0a04 */
[C---:B------:R-:W-:Y:S01]  /*30b0*/  ISETP.GT.U32.AND P6, PT, R4.reuse, R71, PT ;  /* 0x000000470400720c */ /* 0x040fe20003fc4070 */
[--C-:B------:R-:W-:Y:S01]  /*30c0*/  @!P5 IMAD.IADD R63, R63, 0x1, -R4.reuse ;  /* 0x000000013f3fd824 */ /* 0x100fe200078e0a04 */
[C---:B------:R-:W-:Y:S01]  /*30d0*/  ISETP.GT.U32.AND P5, PT, R4.reuse, R69, PT ;  /* 0x000000450400720c */ /* 0x040fe20003fa4070 */
[C---:B------:R-:W-:Y:S01]  /*30e0*/  IMAD R79, R4.reuse, R50, R79 ;  /* 0x00000032044f7224 */ /* 0x040fe200078e024f */
[----:B------:R-:W-:Y:S01]  /*30f0*/  IABS R81, R56 ;  /* 0x0000003800517213 */ /* 0x000fe20000000000 */
[----:B------:R-:W-:Y:S01]  /*3100*/  @!P1 IMAD.IADD R67, R67, 0x1, -R4 ;  /* 0x0000000143439824 */ /* 0x000fe200078e0a04 */
[----:B------:R-:W-:Y:S01]  /*3110*/  ISETP.GT.U32.AND P1, PT, R4, R55, PT ;  /* 0x000000370400720c */ /* 0x000fe20003f24070 */
[----:B------:R-:W-:-:S04]  /*3120*/  IMAD.HI.U32 R50, R5, R52, RZ ;  /* 0x0000003405327227 */ /* 0x000fc800078e00ff */
[----:B------:R-:W-:Y:S02]  /*3130*/  IMAD.MOV R53, RZ, RZ, -R50 ;  /* 0x000000ffff357224 */ /* 0x000fe400078e0a32 */
[----:B------:R-:W-:Y:S01]  /*3140*/  @!P0 IMAD.IADD R65, R65, 0x1, -R4 ;  /* 0x0000000141418824 */ /* 0x000fe200078e0a04 */
[C---:B------:R-:W-:Y:S01]  /*3150*/  ISETP.GT.U32.AND P0, PT, R4.reuse, R75, PT ;  /* 0x0000004b0400720c */ /* 0x040fe20003f04070 */
[----:B------:R-:W-:Y:S01]  /*3160*/  IMAD.HI.U32 R50, R5, R81, RZ ;  /* 0x0000005105327227 */ /* 0x000fe200078e00ff */
[----:B------:R-:W-:Y:S02]  /*3170*/  @!P5 IADD3 R69, R69, -R4, RZ ;  /* 0x800000044545d210 */ /* 0x000fe40007ffe0ff */
[----:B------:R-:W-:Y:S01]  /*3180*/  ISETP.GT.U32.AND P5, PT, R4, R67, PT ;  /* 0x000000430400720c */ /* 0x000fe20003fa4070 */
[----:B------:R-:W-:-:S04]  /*3190*/  IMAD.HI.U32 R5, R5, R83, RZ ;  /* 0x0000005305057227 */ /* 0x000fc800078e00ff */
[--C-:B------:R-:W-:Y:S01]  /*31a0*/  @!P6 IMAD.IADD R71, R71, 0x1, -R4.reuse ;  /* 0x000000014747e824 */ /* 0x100fe200078e0a04 */
[C---:B------:R-:W-:Y:S01]  /*31b0*/  ISETP.GT.U32.AND P6, PT, R4.reuse, R69, PT ;  /* 0x000000450400720c */ /* 0x040fe20003fc4070 */
[--C-:B------:R-:W-:Y:S02]  /*31c0*/  @!P3 IMAD.IADD R51, R51, 0x1, -R4.reuse ;  /* 0x000000013333b824 */ /* 0x100fe400078e0a04 */
[----:B------:R-:W-:Y:S01]  /*31d0*/  IMAD.MOV R5, RZ, RZ, -R5 ;  /* 0x000000ffff057224 */ /* 0x000fe200078e0a05 */
[C---:B------:R-:W-:Y:S01]  /*31e0*/  ISETP.GT.U32.AND P3, PT, R4.reuse, R71, PT ;  /* 0x000000470400720c */ /* 0x040fe20003f64070 */
[----:B------:R-:W-:Y:S01]  /*31f0*/  @!P4 IMAD.MOV R63, RZ, RZ, -R63 ;  /* 0x000000ffff3fc224 */ /* 0x000fe200078e0a3f */
[C---:B------:R-:W-:Y:S01]  /*3200*/  ISETP.GT.U32.AND P4, PT, R4.reuse, R51, PT ;  /* 0x000000330400720c */ /* 0x040fe20003f84070 */
[--C-:B------:R-:W-:Y:S01]  /*3210*/  @!P1 IMAD.IADD R55, R55, 0x1, -R4.reuse ;  /* 0x0000000137379824 */ /* 0x100fe200078e0a04 */
[C---:B------:R-:W-:Y:S01]  /*3220*/  ISETP.GT.U32.AND P1, PT, R4.reuse, R73, PT ;  /* 0x000000490400720c */ /* 0x040fe20003f24070 */
[----:B------:R-:W-:Y:S01]  /*3230*/  IMAD R83, R4, R5, R83 ;  /* 0x0000000504537224 */ /* 0x000fe200078e0253 */
[----:B------:R-:W-:Y:S01]  /*3240*/  IABS R5, R216 ;  /* 0x000000d800057213 */ /* 0x000fe20000000000 */
[----:B------:R-:W-:-:S02]  /*3250*/  @!P0 IMAD.IADD R75, R75, 0x1, -R4 ;  /* 0x000000014b4b8824 */ /* 0x000fc400078e0a04 */
[----:B------:R-:W-:Y:S01]  /*3260*/  IMAD.MOV R50, RZ, RZ, -R50 ;  /* 0x000000ffff327224 */ /* 0x000fe200078e0a32 */
[C---:B------:R-:W-:Y:S01]  /*3270*/  ISETP.GT.U32.AND P0, PT, R4.reuse, R83, PT ;  /* 0x000000530400720c */ /* 0x040fe20003f04070 */
[C---:B------:R-:W-:Y:S02]  /*3280*/  IMAD R53, R4.reuse, R53, R52 ;  /* 0x0000003504357224 */ /* 0x040fe400078e0234 */
[C---:B------:R-:W-:Y:S02]  /*3290*/  IMAD R81, R4.reuse, R50, R81 ;  /* 0x0000003204517224 */ /* 0x040fe400078e0251 */
[--C-:B------:R-:W-:Y:S01]  /*32a0*/  @!P5 IMAD.IADD R67, R67, 0x1, -R4.reuse ;  /* 0x000000014343d824 */ /* 0x100fe200078e0a04 */
[C---:B------:R-:W-:Y:S01]  /*32b0*/  ISETP.GT.U32.AND P5, PT, R4.reuse, R77, PT ;  /* 0x0000004d0400720c */ /* 0x040fe20003fa4070 */
[--C-:B------:R-:W-:Y:S01]  /*32c0*/  @!P6 IMAD.IADD R69, R69, 0x1, -R4.reuse ;  /* 0x000000014545e824 */ /* 0x100fe200078e0a04 */
[C---:B------:R-:W-:Y:S01]  /*32d0*/  ISETP.GT.U32.AND P6, PT, R4.reuse, R79, PT ;  /* 0x0000004f0400720c */ /* 0x040fe20003fc4070 */
[--C-:B------:R-:W-:Y:S01]  /*32e0*/  @!P3 IMAD.IADD R71, R71, 0x1, -R4.reuse ;  /* 0x000000014747b824 */ /* 0x100fe200078e0a04 */
[C---:B------:R-:W-:Y:S01]  /*32f0*/  ISETP.GT.U32.AND P3, PT, R4.reuse, R53, PT ;  /* 0x000000350400720c */ /* 0x040fe20003f64070 */
[--C-:B------:R-:W-:Y:S01]  /*3300*/  @!P4 IMAD.IADD R51, R51, 0x1, -R4.reuse ;  /* 0x000000013333c824 */ /* 0x100fe200078e0a04 */
[----:B------:R-:W-:Y:S01]  /*3310*/  ISETP.GT.U32.AND P4, PT, R4, R81, PT ;  /* 0x000000510400720c */ /* 0x000fe20003f84070 */
[--C-:B------:R-:W-:Y:S01]  /*3320*/  @!P1 IMAD.IADD R73, R73, 0x1, -R4.reuse ;  /* 0x0000000149499824 */ /* 0x100fe200078e0a04 */
[----:B------:R-:W-:Y:S01]  /*3330*/  ISETP.GE.AND P1, PT, R66, RZ, PT ;  /* 0x000000ff4200720c */ /* 0x000fe20003f26270 */
[----:B------:R-:W-:-:S02]  /*3340*/  @!P0 IMAD.IADD R83, R83, 0x1, -R4 ;  /* 0x0000000153538824 */ /* 0x000fc400078e0a04 */
[----:B------:R-:W-:Y:S01]  /*3350*/  IMAD.HI.U32 R64, R64, R5, RZ ;  /* 0x0000000540407227 */ /* 0x000fe200078e00ff */
[----:B------:R-:W-:-:S03]  /*3360*/  ISETP.GT.U32.AND P0, PT, R4, R73, PT ;  /* 0x000000490400720c */ /* 0x000fc60003f04070 */
[----:B------:R-:W-:Y:S01]  /*3370*/  IMAD.MOV R50, RZ, RZ, -R64 ;  /* 0x000000ffff327224 */ /* 0x000fe200078e0a40 */
[----:B------:R-:W-:Y:S01]  /*3380*/  @!P6 IADD3 R79, R79, -R4, RZ ;  /* 0x800000044f4fe210 */ /* 0x000fe20007ffe0ff */
[--C-:B------:R-:W-:Y:S01]  /*3390*/  @!P5 IMAD.IADD R77, R77, 0x1, -R4.reuse ;  /* 0x000000014d4dd824 */ /* 0x100fe200078e0a04 */
[----:B------:R-:W-:Y:S01]  /*33a0*/  ISETP.GE.AND P5, PT, R70, RZ, PT ;  /* 0x000000ff4600720c */ /* 0x000fe20003fa6270 */
[--C-:B------:R-:W-:Y:S01]  /*33b0*/  @!P3 IMAD.IADD R53, R53, 0x1, -R4.reuse ;  /* 0x000000013535b824 */ /* 0x100fe200078e0a04 */
[----:B------:R-:W-:Y:S01]  /*33c0*/  ISETP.GE.AND P6, PT, R72, RZ, PT ;  /* 0x000000ff4800720c */ /* 0x000fe20003fc6270 */
[----:B------:R-:W-:Y:S01]  /*33d0*/  @!P4 IMAD.IADD R81, R81, 0x1, -R4 ;  /* 0x000000015151c824 */ /* 0x000fe200078e0a04 */
[----:B------:R-:W-:Y:S01]  /*33e0*/  ISETP.GE.AND P3, PT, R74, RZ, PT ;  /* 0x000000ff4a00720c */ /* 0x000fe20003f66270 */
[----:B------:R-:W-:Y:S01]  /*33f0*/  @!P1 IMAD.MOV R65, RZ, RZ, -R65 ;  /* 0x000000ffff419224 */ /* 0x000fe200078e0a41 */
[----:B------:R-:W-:Y:S01]  /*3400*/  ISETP.GE.AND P4, PT, R76, RZ, PT ;  /* 0x000000ff4c00720c */ /* 0x000fe20003f86270 */
[----:B------:R-:W-:Y:S01]  /*3410*/  IMAD R5, R68, R50, R5 ;  /* 0x0000003244057224 */ /* 0x000fe200078e0205 */
[----:B------:R-:W-:Y:S01]  /*3420*/  ISETP.GT.U32.AND P1, PT, R4, R75, PT ;  /* 0x0000004b0400720c */ /* 0x000fe20003f24070 */
[----:B------:R-:W-:Y:S01]  /*3430*/  IMAD.MOV.U32 R64, RZ, RZ, R55 ;  /* 0x000000ffff407224 */ /* 0x000fe200078e0037 */
[----:B------:R-:W-:Y:S01]  /*3440*/  @!P0 IADD3 R73, R73, -R4, RZ ;  /* 0x8000000449498210 */ /* 0x000fe20007ffe0ff */
[----:B------:R-:W-:Y:S01]  /*3450*/  IMAD.MOV.U32 R66, RZ, RZ, R51 ;  /* 0x000000ffff427224 */ /* 0x000fe200078e0033 */
[----:B------:R-:W-:Y:S01]  /*3460*/  ISETP.GT.U32.AND P0, PT, R68, R5, PT ;  /* 0x000000054400720c */ /* 0x000fe20003f04070 */
[----:B------:R-:W-:Y:S01]  /*3470*/  @!P2 IMAD.MOV R64, RZ, RZ, -R64 ;  /* 0x000000ffff40a224 */ /* 0x000fe200078e0a40 */
[C---:B------:R-:W-:Y:S01]  /*3480*/  ISETP.GT.U32.AND P2, PT, R4.reuse, R77, PT ;  /* 0x0000004d0400720c */ /* 0x040fe20003f44070 */
[----:B------:R-:W-:Y:S01]  /*3490*/  @!P5 IMAD.MOV R67, RZ, RZ, -R67 ;  /* 0x000000ffff43d224 */ /* 0x000fe200078e0a43 */
[C---:B------:R-:W-:Y:S01]  /*34a0*/  ISETP.GT.U32.AND P5, PT, R4.reuse, R79, PT ;  /* 0x0000004f0400720c */ /* 0x040fe20003fa4070 */
[----:B------:R-:W-:Y:S01]  /*34b0*/  @!P6 IMAD.MOV R69, RZ, RZ, -R69 ;  /* 0x000000ffff45e224 */ /* 0x000fe200078e0a45 */
[C---:B------:R-:W-:Y:S01]  /*34c0*/  ISETP.GT.U32.AND P6, PT, R4.reuse, R81, PT ;  /* 0x000000510400720c */ /* 0x040fe20003fc4070 */
[----:B------:R-:W-:Y:S01]  /*34d0*/  @!P3 IMAD.MOV R71, RZ, RZ, -R71 ;  /* 0x000000ffff47b224 */ /* 0x000fe200078e0a47 */
[C---:B------:R-:W-:Y:S01]  /*34e0*/  ISETP.GT.U32.AND P3, PT, R4.reuse, R53, PT ;  /* 0x000000350400720c */ /* 0x040fe20003f64070 */
[----:B------:R-:W-:Y:S01]  /*34f0*/  @!P4 IMAD.MOV R66, RZ, RZ, -R66 ;  /* 0x000000ffff42c224 */ /* 0x000fe200078e0a42 */
[----:B------:R-:W-:Y:S01]  /*3500*/  ISETP.GT.U32.AND P4, PT, R4, R83, PT ;  /* 0x000000530400720c */ /* 0x000fe20003f84070 */
[----:B------:R-:W-:Y:S01]  /*3510*/  @!P1 IMAD.IADD R75, R75, 0x1, -R4 ;  /* 0x000000014b4b9824 */ /* 0x000fe200078e0a04 */
[----:B------:R-:W-:Y:S01]  /*3520*/  ISETP.GE.AND P1, PT, R78, RZ, PT ;  /* 0x000000ff4e00720c */ /* 0x000fe20003f26270 */
[----:B------:R-:W-:Y:S01]  /*3530*/  @!P0 IMAD.IADD R5, R5, 0x1, -R68 ;  /* 0x0000000105058824 */ /* 0x000fe200078e0a44 */
[----:B------:R-:W-:Y:S01]  /*3540*/  LOP3.LUT R50, R86, 0x7, RZ, 0xc0, !PT ;  /* 0x0000000756327812 */ /* 0x000fe200078ec0ff */
[--C-:B------:R-:W-:Y:S01]  /*3550*/  @!P2 IMAD.IADD R77, R77, 0x1, -R4.reuse ;  /* 0x000000014d4da824 */ /* 0x100fe200078e0a04 */
[----:B------:R-:W-:Y:S01]  /*3560*/  LOP3.LUT R51, R248, 0x30, RZ, 0xc0, !PT ;  /* 0x00000030f8337812 */ /* 0x000fe200078ec0ff */
[--C-:B------:R-:W-:Y:S01]  /*3570*/  @!P5 IMAD.IADD R79, R79, 0x1, -R4.reuse ;  /* 0x000000014f4fd824 */ /* 0x100fe200078e0a04 */
[----:B------:R-:W-:Y:S01]  /*3580*/  ISETP.GT.U32.AND P0, PT, R68, R5, PT ;  /* 0x000000054400720c */ /* 0x000fe20003f04070 */
        /* <DEDUP_REMOVED lines=8> */
[----:B------:R-:W-:Y:S01]  /*3610*/  IMAD R55, R50, 0x40, R51 ;  /* 0x0000004032377824 */ /* 0x000fe200078e0233 */
[----:B------:R-:W-:Y:S01]  /*3620*/  ISETP.GE.AND P4, PT, R56, RZ, PT ;  /* 0x000000ff3800720c */ /* 0x000fe20003f86270 */
[----:B------:R-:W-:Y:S01]  /*3630*/  IMAD.SHL.U32 R85, R50, 0x10, RZ ;  /* 0x0000001032557824 */ /* 0x000fe200078e00ff */
[----:B------:R-:W-:Y:S01]  /*3640*/  ISETP.GE.AND P1, PT, R2, RZ, PT ;  /* 0x000000ff0200720c */ /* 0x000fe20003f26270 */
[----:B------:R-:W-:Y:S01]  /*3650*/  @!P0 IMAD.IADD R5, R5, 0x1, -R68 ;  /* 0x0000000105058824 */ /* 0x000fe200078e0a44 */
[----:B------:R-:W-:Y:S01]  /*3660*/  SHF.R.S32.HI R4, RZ, 0x1f, R3 ;  /* 0x0000001fff047819 */ /* 0x000fe20000011403 */
[----:B------:R-:W-:Y:S01]  /*3670*/  IMAD.MOV.U32 R68, RZ, RZ, R53 ;  /* 0x000000ffff447224 */ /* 0x000fe200078e0035 */
[----:B------:R-:W-:Y:S01]  /*3680*/  SHF.L.U32 R51, R86, 0x5, RZ ;  /* 0x0000000556337819 */ /* 0x000fe200000006ff */
[----:B------:R-:W-:Y:S01]  /*3690*/  IMAD R54, R50, 0x4, R87 ;  /* 0x0000000432367824 */ /* 0x000fe200078e0257 */
[--C-:B------:R-:W-:Y:S01]  /*36a0*/  LOP3.LUT R52, R55, 0x10, R208.reuse, 0x78, !PT ;  /* 0x0000001037347812 */ /* 0x100fe200078e78d0 */
[----:B------:R-:W-:Y:S01]  /*36b0*/  @!P2 IMAD.MOV R75, RZ, RZ, -R75 ;  /* 0x000000ffff4ba224 */ /* 0x000fe200078e0a4b */
[----:B------:R-:W-:Y:S01]  /*36c0*/  LOP3.LUT R85, R85, 0x30, R208, 0x78, !PT ;  /* 0x0000003055557812 */ /* 0x000fe200078e78d0 */
[----:B------:R-:W-:Y:S01]  /*36d0*/  @!P5 IMAD.MOV R77, RZ, RZ, -R77 ;  /* 0x000000ffff4dd224 */ /* 0x000fe200078e0a4d */
[----:B------:R-:W-:Y:S01]  /*36e0*/  LEA.HI R50, R4, R3, RZ, 0x7 ;  /* 0x0000000304327211 */ /* 0x000fe200078f38ff */
[----:B------:R-:W-:Y:S01]  /*36f0*/  @!P3 IMAD.MOV R79, RZ, RZ, -R79 ;  /* 0x000000ffff4fb224 */ /* 0x000fe200078e0a4f */
[----:B------:R-:W-:Y:S01]  /*3700*/  LOP3.LUT R4, R52, 0x200, R51, 0xf8, !PT ;  /* 0x0000020034047812 */ /* 0x000fe200078ef833 */
[----:B------:R-:W-:Y:S01]  /*3710*/  @!P6 IMAD.MOV R68, RZ, RZ, -R68 ;  /* 0x000000ffff44e224 */ /* 0x000fe200078e0a44 */
[----:B------:R-:W-:Y:S01]  /*3720*/  ISETP.NE.AND P0, PT, RZ, c[0x0][0x17c], PT ;  /* 0x00005f00ff007a0c */ /* 0x000fe20003f05270 */
[----:B------:R-:W-:Y:S01]  /*3730*/  @!P4 IMAD.MOV R81, RZ, RZ, -R81 ;  /* 0x000000ffff51c224 */ /* 0x000fe200078e0a51 */
[----:B------:R-:W-:Y:S01]  /*3740*/  LOP3.LUT R51, RZ, c[0x0][0x17c], RZ, 0x33, !PT ;  /* 0x00005f00ff337a12 */ /* 0x000fe200078e33ff */
[----:B------:R-:W-:Y:S01]  /*3750*/  @!P1 IMAD.MOV R83, RZ, RZ, -R83 ;  /* 0x000000ffff539224 */ /* 0x000fe200078e0a53 */
[----:B------:R-:W-:Y:S01]  /*3760*/  ISETP.GE.AND P1, PT, R216, RZ, PT ;  /* 0x000000ffd800720c */ /* 0x000fe20003f26270 */
[----:B------:R-:W-:Y:S01]  /*3770*/  IMAD.U32 R3, R54, 0x40, R85 ;  /* 0x0000004036037824 */ /* 0x000fe200078e0055 */
[----:B------:R-:W-:-:S02]  /*3780*/  SEL R6, R51, R6, !P0 ;  /* 0x0000000633067207 */ /* 0x000fc40004000000 */
[C---:B------:R-:W-:Y:S01]  /*3790*/  SEL R52, R51.reuse, R7, !P0 ;  /* 0x0000000733347207 */ /* 0x040fe20004000000 */
[----:B------:R-:W-:Y:S01]  /*37a0*/  IMAD.MOV.U32 R7, RZ, RZ, c[0x0][0x18c] ;  /* 0x00006300ff077624 */ /* 0x000fe200078e00ff */
[C---:B------:R-:W-:Y:S01]  /*37b0*/  SEL R53, R51.reuse, R8, !P0 ;  /* 0x0000000833357207 */ /* 0x040fe20004000000 */
[----:B------:R-:W-:Y:S01]  /*37c0*/  IMAD R6, R6, c[0x0][0x190], RZ ;  /* 0x0000640006067a24 */ /* 0x000fe200078e02ff */
[C---:B------:R-:W-:Y:S01]  /*37d0*/  SEL R54, R51.reuse, R9, !P0 ;  /* 0x0000000933367207 */ /* 0x040fe20004000000 */
[----:B------:R-:W-:Y:S01]  /*37e0*/  IMAD R8, R0, c[0x0][0x188], RZ ;  /* 0x0000620000087a24 */ /* 0x000fe200078e02ff */
[C---:B------:R-:W-:Y:S01]  /*37f0*/  SEL R55, R51.reuse, R10, !P0 ;  /* 0x0000000a33377207 */ /* 0x040fe20004000000 */
[----:B------:R-:W-:Y:S01]  /*3800*/  IMAD R10, R234, c[0x0][0x188], RZ ;  /* 0x00006200ea0a7a24 */ /* 0x000fe200078e02ff */
[----:B------:R-:W-:Y:S01]  /*3810*/  SEL R56, R51, R11, !P0 ;  /* 0x0000000b33387207 */ /* 0x000fe20004000000 */
[----:B------:R-:W-:Y:S01]  /*3820*/  IMAD R10, R237, c[0x0][0x188], RZ ;  /* 0x00006200ed0a7a24 */ /* 0x000fe200078e02ff */
[C---:B------:R-:W-:Y:S01]  /*3830*/  SEL R12, R51.reuse, R12, !P0 ;  /* 0x0000000c330c7207 */ /* 0x040fe20004000000 */
[----:B------:R-:W-:Y:S01]  /*3840*/  IMAD R10, R240, c[0x0][0x188], RZ ;  /* 0x00006200f00a7a24 */ /* 0x000fe200078e02ff */
[----:B------:R-:W-:Y:S01]  /*3850*/  SEL R13, R51, R13, !P0 ;  /* 0x0000000d330d7207 */ /* 0x000fe20004000000 */
[----:B------:R-:W-:Y:S01]  /*3860*/  IMAD R11, R233, c[0x0][0x188], RZ ;  /* 0x00006200e90b7a24 */ /* 0x000fe200078e02ff */
[----:B------:R-:W-:Y:S01]  /*3870*/  SEL R14, R51, R14, !P0 ;  /* 0x0000000e330e7207 */ /* 0x000fe20004000000 */
[----:B------:R-:W-:Y:S01]  /*3880*/  IMAD R10, R243, c[0x0][0x188], RZ ;  /* 0x00006200f30a7a24 */ /* 0x000fe200078e02ff */
[C---:B------:R-:W-:Y:S01]  /*3890*/  SEL R15, R51.reuse, R15, !P0 ;  /* 0x0000000f330f7207 */ /* 0x040fe20004000000 */
[----:B------:R-:W-:Y:S01]  /*38a0*/  IMAD R11, R236, c[0x0][0x188], RZ ;  /* 0x00006200ec0b7a24 */ /* 0x000fe200078e02ff */
[C---:B------:R-:W-:Y:S01]  /*38b0*/  SEL R16, R51.reuse, R16, !P0 ;  /* 0x0000001033107207 */ /* 0x040fe20004000000 */
[----:B------:R-:W-:Y:S01]  /*38c0*/  @!P1 IMAD.MOV R5, RZ, RZ, -R5 ;  /* 0x000000ffff059224 */ /* 0x000fe200078e0a05 */
[----:B------:R-:W-:Y:S01]  /*38d0*/  SEL R17, R51, R17, !P0 ;  /* 0x0000001133117207 */ /* 0x000fe20004000000 */
        /* <DEDUP_REMOVED lines=105> */
[----:B------:R-:W-:Y:S01]  /*3f70*/  ISETP.NE.AND P0, PT, RZ, c[0x0][0x178], PT ;  /* 0x00005e00ff007a0c */ /* 0x000fe20003f05270 */
[----:B------:R-:W-:Y:S01]  /*3f80*/  IMAD R121, R121, c[0x0][0x190], RZ ;  /* 0x0000640079797a24 */ /* 0x000fe200078e02ff */
[----:B------:R-:W-:Y:S01]  /*3f90*/  LOP3.LUT R72, R86, 0x7f, RZ, 0xc0, !PT ;  /* 0x0000007f56487812 */ /* 0x000fe200078ec0ff */
[----:B------:R-:W-:Y:S01]  /*3fa0*/  IMAD R123, R123, c[0x0][0x190], RZ ;  /* 0x000064007b7b7a24 */ /* 0x000fe200078e02ff */
[----:B------:R-:W-:Y:S01]  /*3fb0*/  SHF.R.S32.HI R9, RZ, 0x6, R86 ;  /* 0x00000006ff097819 */ /* 0x000fe20000011456 */
[----:B------:R-:W-:Y:S01]  /*3fc0*/  IMAD R125, R125, c[0x0][0x190], RZ ;  /* 0x000064007d7d7a24 */ /* 0x000fe200078e02ff */
[----:B------:R-:W-:Y:S01]  /*3fd0*/  LEA R196, P1, R28, c[0x0][0x168], 0x1 ;  /* 0x00005a001cc47a11 */ /* 0x000fe200078208ff */
[----:B------:R-:W-:Y:S01]  /*3fe0*/  IMAD R10, R72, c[0x0][0x18c], RZ ;  /* 0x00006300480a7a24 */ /* 0x000fe200078e02ff */
[----:B------:R-:W-:Y:S01]  /*3ff0*/  SGXT R9, R9, 0x1 ;  /* 0x000000010909781a */ /* 0x000fe20000000200 */
[----:B------:R-:W-:Y:S01]  /*4000*/  IMAD R127, R127, c[0x0][0x190], RZ ;  /* 0x000064007f7f7a24 */ /* 0x000fe200078e02ff */
[----:B------:R-:W-:Y:S01]  /*4010*/  LEA R14, P3, R30, c[0x0][0x168], 0x1 ;  /* 0x00005a001e0e7a11 */ /* 0x000fe200078608ff */
[----:B------:R-:W-:Y:S01]  /*4020*/  IMAD R162, R162, c[0x0][0x190], RZ ;  /* 0x00006400a2a27a24 */ /* 0x000fe200078e02ff */
[----:B------:R-:W-:Y:S01]  /*4030*/  SHF.R.S32.HI R29, RZ, 0x1f, R10 ;  /* 0x0000001fff1d7819 */ /* 0x000fe2000001140a */
[----:B------:R-:W-:Y:S01]  /*4040*/  IMAD R129, R129, c[0x0][0x190], RZ ;  /* 0x0000640081817a24 */ /* 0x000fe200078e02ff */
[----:B------:R-:W-:Y:S01]  /*4050*/  @!P0 LOP3.LUT R5, RZ, c[0x0][0x178], RZ, 0x33, !PT ;  /* 0x00005e00ff058a12 */ /* 0x000fe200078e33ff */
[----:B------:R-:W-:Y:S01]  /*4060*/  IMAD R131, R131, c[0x0][0x190], RZ ;  /* 0x0000640083837a24 */ /* 0x000fe200078e02ff */
[----:B------:R-:W-:Y:S01]  /*4070*/  LOP3.LUT R11, R9, 0x90, RZ, 0xc0, !PT ;  /* 0x00000090090b7812 */ /* 0x000fe200078ec0ff */
[----:B------:R-:W-:Y:S01]  /*4080*/  IMAD R164, R164, c[0x0][0x190], RZ ;  /* 0x00006400a4a47a24 */ /* 0x000fe200078e02ff */
[----:B------:R-:W-:Y:S01]  /*4090*/  SHF.L.U64.HI R9, R10, 0x1, R29 ;  /* 0x000000010a097819 */ /* 0x000fe2000001021d */
[----:B------:R-:W-:Y:S01]  /*40a0*/  IMAD R5, R5, c[0x0][0x184], RZ ;  /* 0x0000610005057a24 */ /* 0x000fe200078e02ff */
[----:B------:R-:W-:Y:S01]  /*40b0*/  LEA R12, P0, R6, c[0x0][0x168], 0x1 ;  /* 0x00005a00060c7a11 */ /* 0x000fe200078008ff */
[----:B------:R-:W-:Y:S01]  /*40c0*/  IMAD R29, R53, c[0x0][0x190], RZ ;  /* 0x00006400351d7a24 */ /* 0x000fe200078e02ff */
[----:B------:R-:W-:Y:S01]  /*40d0*/  LEA R15, P4, R55, c[0x0][0x168], 0x1 ;  /* 0x00005a00370f7a11 */ /* 0x000fe200078808ff */
[----:B------:R-:W-:Y:S01]  /*40e0*/  IMAD R132, R132, c[0x0][0x190], RZ ;  /* 0x0000640084847a24 */ /* 0x000fe200078e02ff */
[----:B------:R-:W-:Y:S01]  /*40f0*/  LEA R52, P6, R5, c[0x0][0x160], 0x1 ;  /* 0x0000580005347a11 */ /* 0x000fe200078c08ff */
[----:B------:R-:W-:Y:S01]  /*4100*/  IMAD R134, R134, c[0x0][0x190], RZ ;  /* 0x0000640086867a24 */ /* 0x000fe200078e02ff */
[----:B------:R-:W-:Y:S01]  /*4110*/  LEA R13, P2, R29, c[0x0][0x168], 0x1 ;  /* 0x00005a001d0d7a11 */ /* 0x000fe200078408ff */
[----:B------:R-:W-:Y:S01]  /*4120*/  IMAD R136, R136, c[0x0][0x190], RZ ;  /* 0x0000640088887a24 */ /* 0x000fe200078e02ff */
[----:B------:R-:W-:Y:S01]  /*4130*/  LEA.HI.X.SX32 R53, R5, c[0x0][0x164], 0x1, P6 ;  /* 0x0000590005357a11 */ /* 0x000fe200030f0eff */
[----:B------:R-:W-:Y:S01]  /*4140*/  IMAD R138, R138, c[0x0][0x190], RZ ;  /* 0x000064008a8a7a24 */ /* 0x000fe200078e02ff */
[----:B------:R-:W-:Y:S01]  /*4150*/  LEA R197, P6, R31, c[0x0][0x168], 0x1 ;  /* 0x00005a001fc57a11 */ /* 0x000fe200078c08ff */
[----:B------:R-:W-:Y:S01]  /*4160*/  IMAD R140, R140, c[0x0][0x190], RZ ;  /* 0x000064008c8c7a24 */ /* 0x000fe200078e02ff */
[----:B------:R-:W-:Y:S01]  /*4170*/  LEA.HI.X.SX32 R18, R6, c[0x0][0x16c], 0x1, P0 ;  /* 0x00005b0006127a11 */ /* 0x000fe200000f0eff */
[----:B------:R-:W-:Y:S01]  /*4180*/  IMAD R179, R179, c[0x0][0x190], RZ ;  /* 0x00006400b3b37a24 */ /* 0x000fe200078e02ff */
[----:B------:R-:W-:Y:S01]  /*4190*/  LEA R16, P5, R56, c[0x0][0x168], 0x1 ;  /* 0x00005a0038107a11 */ /* 0x000fe200078a08ff */
[----:B------:R-:W-:Y:S01]  /*41a0*/  IMAD R141, R141, c[0x0][0x190], RZ ;  /* 0x000064008d8d7a24 */ /* 0x000fe200078e02ff */
[----:B------:R-:W-:Y:S01]  /*41b0*/  LEA R19, P0, R32, c[0x0][0x168], 0x1 ;  /* 0x00005a0020137a11 */ /* 0x000fe200078008ff */
[----:B------:R-:W-:Y:S01]  /*41c0*/  IMAD R143, R143, c[0x0][0x190], RZ ;  /* 0x000064008f8f7a24 */ /* 0x000fe200078e02ff */
[----:B------:R-:W-:Y:S01]  /*41d0*/  LEA.HI.X.SX32 R22, R29, c[0x0][0x16c], 0x1, P2 ;  /* 0x00005b001d167a11 */ /* 0x000fe200010f0eff */
        /* <DEDUP_REMOVED lines=30> */
[----:B------:R-:W-:Y:S01]  /*43c0*/  CS2R R76, SRZ ;  /* 0x00000000004c7805 */ /* 0x000fe2000001ff00 */
        /* <DEDUP_REMOVED lines=10> */
[----:B------:R-:W-:Y:S01]  /*4470*/  LEA R199, P1, R44, c[0x0][0x168], 0x1 ;  /* 0x00005a002cc77a11 */ /* 0x000fe200078208ff */
[----:B------:R-:W-:Y:S01]  /*4480*/  IMAD.SHL.U32 R7, R7, 0x80, RZ ;  /* 0x0000008007077824 */ /* 0x000fe200078e00ff */
[----:B------:R-:W-:Y:S01]  /*4490*/  LEA R35, P2, R45, c[0x0][0x168], 0x1 ;  /* 0x00005a002d237a11 */ /* 0x000fe200078408ff */
[----:B------:R-:W-:Y:S01]  /*44a0*/  IMAD.SHL.U32 R10, R10, 0x2, RZ ;  /* 0x000000020a0a7824 */ /* 0x000fe200078e00ff */
[----:B------:R-:W-:-:S02]  /*44b0*/  LEA R37, P3, R46, c[0x0][0x168], 0x1 ;  /* 0x00005a002e257a11 */ /* 0x000fc400078608ff */
[----:B------:R-:W-:Y:S02]  /*44c0*/  LEA R39, P4, R47, c[0x0][0x168], 0x1 ;  /* 0x00005a002f277a11 */ /* 0x000fe400078808ff */
[----:B------:R-:W-:Y:S02]  /*44d0*/  LEA R41, P5, R48, c[0x0][0x168], 0x1 ;  /* 0x00005a0030297a11 */ /* 0x000fe400078a08ff */
[----:B------:R-:W-:Y:S02]  /*44e0*/  LEA R51, P6, R49, c[0x0][0x168], 0x1 ;  /* 0x00005a0031337a11 */ /* 0x000fe400078c08ff */
[----:B------:R-:W-:Y:S02]  /*44f0*/  LEA R55, P0, R54, c[0x0][0x168], 0x1 ;  /* 0x00005a0036377a11 */ /* 0x000fe400078008ff */
[----:B------:R-:W-:Y:S02]  /*4500*/  LEA.HI.X.SX32 R44, R44, c[0x0][0x16c], 0x1, P1 ;  /* 0x00005b002c2c7a11 */ /* 0x000fe400008f0eff */
[----:B------:R-:W-:-:S02]  /*4510*/  LEA.HI.X.SX32 R45, R45, c[0x0][0x16c], 0x1, P2 ;  /* 0x00005b002d2d7a11 */ /* 0x000fc400010f0eff */
[----:B------:R-:W-:Y:S02]  /*4520*/  LEA.HI.X.SX32 R46, R46, c[0x0][0x16c], 0x1, P3 ;  /* 0x00005b002e2e7a11 */ /* 0x000fe400018f0eff */
[----:B------:R-:W-:Y:S02]  /*4530*/  LEA.HI.X.SX32 R47, R47, c[0x0][0x16c], 0x1, P4 ;  /* 0x00005b002f2f7a11 */ /* 0x000fe400020f0eff */
[----:B------:R-:W-:Y:S02]  /*4540*/  LEA.HI.X.SX32 R48, R48, c[0x0][0x16c], 0x1, P5 ;  /* 0x00005b0030307a11 */ /* 0x000fe400028f0eff */
[----:B------:R-:W-:Y:S02]  /*4550*/  LEA.HI.X.SX32 R49, R49, c[0x0][0x16c], 0x1, P6 ;  /* 0x00005b0031317a11 */ /* 0x000fe400030f0eff */
[----:B------:R-:W-:Y:S02]  /*4560*/  LEA.HI.X.SX32 R54, R54, c[0x0][0x16c], 0x1, P0 ;  /* 0x00005b0036367a11 */ /* 0x000fe400000f0eff */
[----:B------:R-:W-:-:S02]  /*4570*/  LEA R97, P1, R96, c[0x0][0x168], 0x1 ;  /* 0x00005a0060617a11 */ /* 0x000fc400078208ff */
[----:B------:R-:W-:Y:S02]  /*4580*/  LEA R200, P2, R98, c[0x0][0x168], 0x1 ;  /* 0x00005a0062c87a11 */ /* 0x000fe400078408ff */
[----:B------:R-:W-:Y:S02]  /*4590*/  LEA R100, P3, R99, c[0x0][0x168], 0x1 ;  /* 0x00005a0063647a11 */ /* 0x000fe400078608ff */
[----:B------:R-:W-:Y:S02]  /*45a0*/  LEA R102, P4, R101, c[0x0][0x168], 0x1 ;  /* 0x00005a0065667a11 */ /* 0x000fe400078808ff */
[----:B------:R-:W-:Y:S02]  /*45b0*/  LEA R201, P5, R103, c[0x0][0x168], 0x1 ;  /* 0x00005a0067c97a11 */ /* 0x000fe400078a08ff */
[----:B------:R-:W-:Y:S02]  /*45c0*/  LEA R105, P6, R104, c[0x0][0x168], 0x1 ;  /* 0x00005a0068697a11 */ /* 0x000fe400078c08ff */
[----:B------:R-:W-:-:S02]  /*45d0*/  LEA R107, P0, R106, c[0x0][0x168], 0x1 ;  /* 0x00005a006a6b7a11 */ /* 0x000fc400078008ff */
[----:B------:R-:W-:Y:S02]  /*45e0*/  LEA.HI.X.SX32 R96, R96, c[0x0][0x16c], 0x1, P1 ;  /* 0x00005b0060607a11 */ /* 0x000fe400008f0eff */
[----:B------:R-:W-:Y:S02]  /*45f0*/  LEA.HI.X.SX32 R98, R98, c[0x0][0x16c], 0x1, P2 ;  /* 0x00005b0062627a11 */ /* 0x000fe400010f0eff */
[----:B------:R-:W-:Y:S02]  /*4600*/  LEA.HI.X.SX32 R99, R99, c[0x0][0x16c], 0x1, P3 ;  /* 0x00005b0063637a11 */ /* 0x000fe400018f0eff */
[----:B------:R-:W-:Y:S02]  /*4610*/  LEA.HI.X.SX32 R101, R101, c[0x0][0x16c], 0x1, P4 ;  /* 0x00005b0065657a11 */ /* 0x000fe400020f0eff */
[----:B------:R-:W-:Y:S02]  /*4620*/  LEA.HI.X.SX32 R103, R103, c[0x0][0x16c], 0x1, P5 ;  /* 0x00005b0067677a11 */ /* 0x000fe400028f0eff */
[----:B------:R-:W-:-:S02]  /*4630*/  LEA.HI.X.SX32 R104, R104, c[0x0][0x16c], 0x1, P6 ;  /* 0x00005b0068687a11 */ /* 0x000fc400030f0eff */
[----:B------:R-:W-:Y:S02]  /*4640*/  LEA.HI.X.SX32 R106, R106, c[0x0][0x16c], 0x1, P0 ;  /* 0x00005b006a6a7a11 */ /* 0x000fe400000f0eff */
[----:B------:R-:W-:Y:S02]  /*4650*/  LEA R109, P1, R108, c[0x0][0x168], 0x1 ;  /* 0x00005a006c6d7a11 */ /* 0x000fe400078208ff */
[----:B------:R-:W-:Y:S02]  /*4660*/  LEA R111, P2, R110, c[0x0][0x168], 0x1 ;  /* 0x00005a006e6f7a11 */ /* 0x000fe400078408ff */
[----:B------:R-:W-:Y:S02]  /*4670*/  LEA R113, P3, R112, c[0x0][0x168], 0x1 ;  /* 0x00005a0070717a11 */ /* 0x000fe400078608ff */
[----:B------:R-:W-:Y:S02]  /*4680*/  LEA R202, P4, R114, c[0x0][0x168], 0x1 ;  /* 0x00005a0072ca7a11 */ /* 0x000fe400078808ff */
[----:B------:R-:W-:-:S02]  /*4690*/  LEA R116, P5, R115, c[0x0][0x168], 0x1 ;  /* 0x00005a0073747a11 */ /* 0x000fc400078a08ff */
[----:B------:R-:W-:Y:S02]  /*46a0*/  LEA R118, P6, R117, c[0x0][0x168], 0x1 ;  /* 0x00005a0075767a11 */ /* 0x000fe400078c08ff */
[----:B------:R-:W-:Y:S02]  /*46b0*/  LEA R120, P0, R119, c[0x0][0x168], 0x1 ;  /* 0x00005a0077787a11 */ /* 0x000fe400078008ff */
[----:B------:R-:W-:Y:S02]  /*46c0*/  LEA.HI.X.SX32 R108, R108, c[0x0][0x16c], 0x1, P1 ;  /* 0x00005b006c6c7a11 */ /* 0x000fe400008f0eff */
[----:B------:R-:W-:Y:S02]  /*46d0*/  LEA.HI.X.SX32 R110, R110, c[0x0][0x16c], 0x1, P2 ;  /* 0x00005b006e6e7a11 */ /* 0x000fe400010f0eff */
[----:B------:R-:W-:Y:S02]  /*46e0*/  LEA.HI.X.SX32 R112, R112, c[0x0][0x16c], 0x1, P3 ;  /* 0x00005b0070707a11 */ /* 0x000fe400018f0eff */
[----:B------:R-:W-:-:S02]  /*46f0*/  LEA.HI.X.SX32 R114, R114, c[0x0][0x16c], 0x1, P4 ;  /* 0x00005b0072727a11 */ /* 0x000fc400020f0eff */
[----:B------:R-:W-:Y:S02]  /*4700*/  LEA.HI.X.SX32 R115, R115, c[0x0][0x16c], 0x1, P5 ;  /* 0x00005b0073737a11 */ /* 0x000fe400028f0eff */
[----:B------:R-:W-:Y:S02]  /*4710*/  LEA.HI.X.SX32 R117, R117, c[0x0][0x16c], 0x1, P6 ;  /* 0x00005b0075757a11 */ /* 0x000fe400030f0eff */
[----:B------:R-:W-:Y:S02]  /*4720*/  LEA.HI.X.SX32 R119, R119, c[0x0][0x16c], 0x1, P0 ;  /* 0x00005b0077777a11 */ /* 0x000fe400000f0eff */
[----:B------:R-:W-:Y:S02]  /*4730*/  LEA R122, P1, R121, c[0x0][0x168], 0x1 ;  /* 0x00005a00797a7a11 */ /* 0x000fe400078208ff */
[----:B------:R-:W-:Y:S02]  /*4740*/  LEA R124, P2, R123, c[0x0][0x168], 0x1 ;  /* 0x00005a007b7c7a11 */ /* 0x000fe400078408ff */
        /* <DEDUP_REMOVED lines=40> */
[----:B------:R-:W-:Y:S02]  /*49d0*/  SHF.L.U32 R8, R72, 0x1, RZ ;  /* 0x0000000148087819 */ /* 0x000fe400000006ff */
[----:B------:R-:W-:Y:S02]  /*49e0*/  LOP3.LUT R11, R11, 0x7e, R208, 0x78, !PT ;  /* 0x0000007e0b0b7812 */ /* 0x000fe400078e78d0 */
[----:B------:R-:W-:-:S02]  /*49f0*/  LEA R184, P1, R154, c[0x0][0x168], 0x1 ;  /* 0x00005a009ab87a11 */ /* 0x000fc400078208ff */
[----:B------:R-:W-:Y:S02]  /*4a00*/  LEA R207, P2, R191, c[0x0][0x168], 0x1 ;  /* 0x00005a00bfcf7a11 */ /* 0x000fe400078408ff */
[----:B------:R-:W-:Y:S02]  /*4a10*/  LEA R159, P3, R155, c[0x0][0x168], 0x1 ;  /* 0x00005a009b9f7a11 */ /* 0x000fe400078608ff */
[----:B------:R-:W-:Y:S02]  /*4a20*/  LEA R192, P4, R156, c[0x0][0x168], 0x1 ;  /* 0x00005a009cc07a11 */ /* 0x000fe400078808ff */
[----:B------:R-:W-:Y:S02]  /*4a30*/  LEA R193, P5, R157, c[0x0][0x168], 0x1 ;  /* 0x00005a009dc17a11 */ /* 0x000fe400078a08ff */
[----:B------:R-:W-:Y:S02]  /*4a40*/  LEA R194, P6, R160, c[0x0][0x168], 0x1 ;  /* 0x00005a00a0c27a11 */ /* 0x000fe400078c08ff */
[----:B------:R-:W-:-:S02]  /*4a50*/  LEA R195, P0, R161, c[0x0][0x168], 0x1 ;  /* 0x00005a00a1c37a11 */ /* 0x000fc400078008ff */
[----:B------:R-:W-:Y:S02]  /*4a60*/  SHF.R.S32.HI R50, RZ, 0x7, R50 ;  /* 0x00000007ff327819 */ /* 0x000fe40000011432 */
[C---:B------:R-:W-:Y:S02]  /*4a70*/  LOP3.LUT R215, R8.reuse, 0x10, RZ, 0x3c, !PT ;  /* 0x0000001008d77812 */ /* 0x040fe400078e3cff */
[C---:B------:R-:W-:Y:S02]  /*4a80*/  LOP3.LUT R214, R8.reuse, 0x20, RZ, 0x3c, !PT ;  /* 0x0000002008d67812 */ /* 0x040fe400078e3cff */
[C---:B------:R-:W-:Y:S02]  /*4a90*/  LOP3.LUT R213, R8.reuse, 0x30, RZ, 0x3c, !PT ;  /* 0x0000003008d57812 */ /* 0x040fe400078e3cff */
[C---:B------:R-:W-:Y:S02]  /*4aa0*/  LOP3.LUT R212, R8.reuse, 0x40, RZ, 0x3c, !PT ;  /* 0x0000004008d47812 */ /* 0x040fe400078e3cff */
[----:B------:R-:W-:-:S02]  /*4ab0*/  LOP3.LUT R211, R8, 0x50, RZ, 0x3c, !PT ;  /* 0x0000005008d37812 */ /* 0x000fc400078e3cff */
[----:B------:R-:W-:Y:S02]  /*4ac0*/  LOP3.LUT R210, R8, 0x60, RZ, 0x3c, !PT ;  /* 0x0000006008d27812 */ /* 0x000fe400078e3cff */
[----:B------:R-:W-:Y:S02]  /*4ad0*/  LEA.HI.X.SX32 R154, R154, c[0x0][0x16c], 0x1, P1 ;  /* 0x00005b009a9a7a11 */ /* 0x000fe400008f0eff */
[----:B------:R-:W-:Y:S02]  /*4ae0*/  LEA.HI.X.SX32 R191, R191, c[0x0][0x16c], 0x1, P2 ;  /* 0x00005b00bfbf7a11 */ /* 0x000fe400010f0eff */
[----:B------:R-:W-:Y:S02]  /*4af0*/  LEA.HI.X.SX32 R155, R155, c[0x0][0x16c], 0x1, P3 ;  /* 0x00005b009b9b7a11 */ /* 0x000fe400018f0eff */
[----:B------:R-:W-:Y:S02]  /*4b00*/  LEA.HI.X.SX32 R156, R156, c[0x0][0x16c], 0x1, P4 ;  /* 0x00005b009c9c7a11 */ /* 0x000fe400020f0eff */
[----:B------:R-:W-:-:S02]  /*4b10*/  LEA.HI.X.SX32 R157, R157, c[0x0][0x16c], 0x1, P5 ;  /* 0x00005b009d9d7a11 */ /* 0x000fc400028f0eff */
[----:B------:R-:W-:Y:S02]  /*4b20*/  LEA.HI.X.SX32 R160, R160, c[0x0][0x16c], 0x1, P6 ;  /* 0x00005b00a0a07a11 */ /* 0x000fe400030f0eff */
[----:B------:R-:W-:Y:S02]  /*4b30*/  LEA.HI.X.SX32 R161, R161, c[0x0][0x16c], 0x1, P0 ;  /* 0x00005b00a1a17a11 */ /* 0x000fe400000f0eff */
[----:B------:R-:W-:Y:S02]  /*4b40*/  LOP3.LUT R209, R8, 0x70, RZ, 0x3c, !PT ;  /* 0x0000007008d17812 */ /* 0x000fe400078e3cff */
[----:B------:R-:W-:Y:S02]  /*4b50*/  LOP3.LUT R6, R11, 0x20, RZ, 0x3c, !PT ;  /* 0x000000200b067812 */ /* 0x000fe400078e3cff */
[----:B------:R-:W-:Y:S02]  /*4b60*/  LOP3.LUT R5, R3, 0x40, RZ, 0x3c, !PT ;  /* 0x0000004003057812 */ /* 0x000fe400078e3cff */
[----:B------:R-:W-:-:S02]  /*4b70*/  LOP3.LUT R17, R4, 0x20, RZ, 0x3c, !PT ;  /* 0x0000002004117812 */ /* 0x000fc400078e3cff */
.L_x_3:
[C---:B------:R-:W-:Y:S01]  /*4b80*/  ISETP.GE.AND P0, PT, R0.reuse, UR4, PT ;  /* 0x0000000400007c0c */ /* 0x040fe2000bf06270 */
[----:B------:R-:W-:Y:S01]  /*4b90*/  IMAD R56, R0, c[0x0][0x188], RZ ;  /* 0x0000620000387a24 */ /* 0x000fe200078e02ff */
[----:B------:R-:W-:-:S02]  /*4ba0*/  ISETP.GE.AND P1, PT, R246, UR4, PT ;  /* 0x00000004f6007c0c */ /* 0x000fc4000bf26270 */
[----:B------:R-:W-:Y:S01]  /*4bb0*/  PRMT R166, RZ, 0x7610, R166 ;  /* 0x00007610ffa67816 */ /* 0x000fe200000000a6 */
[----:B------:R-:W-:Y:S01]  /*4bc0*/  IMAD.WIDE R56, R56, 0x2, R52 ;  /* 0x0000000238387825 */ /* 0x000fe200078e0234 */
[----:B------:R-:W-:-:S07]  /*4bd0*/  PRMT R149, RZ, 0x7610, R149 ;  /* 0x00007610ff957816 */ /* 0x000fce0000000095 */
[----:B------:R0:W2:Y:S01]  /*4be0*/  @!P0 LDG.E.U16 R166, [R56.64] ;  /* 0x0000000638a68981 */ /* 0x0000a2000c1e1500 */
[C---:B------:R-:W-:Y:S01]  /*4bf0*/  ISETP.GE.AND P0, PT, R244.reuse, UR4, PT ;  /* 0x00000004f4007c0c */ /* 0x040fe2000bf06270 */
[----:B------:R-:W-:Y:S01]  /*4c00*/  IMAD R58, R244, c[0x0][0x188], RZ ;  /* 0x00006200f43a7a24 */ /* 0x000fe200078e02ff */
[----:B------:R-:W-:Y:S01]  /*4c10*/  PRMT R148, RZ, 0x7610, R148 ;  /* 0x00007610ff947816 */ /* 0x000fe20000000094 */
[----:B0-----:R-:W-:-:S05]  /*4c20*/  IMAD.WIDE R56, R251, 0x2, R52 ;  /* 0x00000002fb387825 */ /* 0x001fca00078e0234 */
[----:B------:R0:W3:Y:S01]  /*4c30*/  @!P1 LDG.E.U16 R149, [R56.64] ;  /* 0x0000000638959981 */ /* 0x0000e2000c1e1500 */
[----:B------:R-:W-:Y:S02]  /*4c40*/  ISETP.GE.AND P1, PT, R242, UR4, PT ;  /* 0x00000004f2007c0c */ /* 0x000fe4000bf26270 */
[----:B------:R-:W-:Y:S01]  /*4c50*/  PRMT R147, RZ, 0x7610, R147 ;  /* 0x00007610ff937816 */ /* 0x000fe20000000093 */
[----:B0-----:R-:W-:-:S04]  /*4c60*/  IMAD.WIDE R56, R58, 0x2, R52 ;  /* 0x000000023a387825 */ /* 0x001fc800078e0234 */
[----:B------:R-:W-:Y:S01]  /*4c70*/  IMAD R58, R242, c[0x0][0x188], RZ ;  /* 0x00006200f23a7a24 */ /* 0x000fe200078e02ff */
[----:B------:R0:W4:Y:S01]  /*4c80*/  @!P0 LDG.E.U16 R148, [R56.64] ;  /* 0x0000000638948981 */ /* 0x000122000c1e1500 */
[----:B------:R-:W-:Y:S02]  /*4c90*/  ISETP.GE.AND P0, PT, R240, UR4, PT ;  /* 0x00000004f0007c0c */ /* 0x000fe4000bf06270 */
[----:B------:R-:W-:Y:S01]  /*4ca0*/  PRMT R95, RZ, 0x7610, R95 ;  /* 0x00007610ff5f7816 */ /* 0x000fe2000000005f */
[----:B0-----:R-:W-:-:S04]  /*4cb0*/  IMAD.WIDE R56, R58, 0x2, R52 ;  /* 0x000000023a387825 */ /* 0x001fc800078e0234 */
[----:B------:R-:W-:Y:S01]  /*4cc0*/  IMAD R58, R240, c[0x0][0x188], RZ ;  /* 0x00006200f03a7a24 */ /* 0x000fe200078e02ff */
[----:B------:R0:W5:Y:S01]  /*4cd0*/  @!P1 LDG.E.U16 R147, [R56.64] ;  /* 0x0000000638939981 */ /* 0x000162000c1e1500 */
[----:B------:R-:W-:Y:S02]  /*4ce0*/  ISETP.GE.AND P1, PT, R238, UR4, PT ;  /* 0x00000004ee007c0c */ /* 0x000fe4000bf26270 */
[----:B------:R-:W-:Y:S02]  /*4cf0*/  ISETP.GE.AND P2, PT, R236, UR4, PT ;  /* 0x00000004ec007c0c */ /* 0x000fe4000bf46270 */
[----:B------:R-:W-:Y:S01]  /*4d00*/  PRMT R94, RZ, 0x7610, R94 ;  /* 0x00007610ff5e7816 */ /* 0x000fe2000000005e */
[----:B0-----:R-:W-:-:S04]  /*4d10*/  IMAD.WIDE R56, R58, 0x2, R52 ;  /* 0x000000023a387825 */ /* 0x001fc800078e0234 */
[----:B------:R-:W-:Y:S01]  /*4d20*/  IMAD R58, R238, c[0x0][0x188], RZ ;  /* 0x00006200ee3a7a24 */ /* 0x000fe200078e02ff */
[----:B------:R0:W2:Y:S01]  /*4d30*/  @!P0 LDG.E.U16 R95, [R56.64] ;  /* 0x00000006385f8981 */ /* 0x0000a2000c1e1500 */
[----:B------:R-:W-:Y:S02]  /*4d40*/  ISETP.GE.AND P0, PT, R247, UR4, PT ;  /* 0x00000004f7007c0c */ /* 0x000fe4000bf06270 */
[----:B------:R-:W-:Y:S02]  /*4d50*/  ISETP.GE.AND P3, PT, R234, UR4, PT ;  /* 0x00000004ea007c0c */ /* 0x000fe4000bf66270 */
[----:B------:R-:W-:Y:S01]  /*4d60*/  PRMT R93, RZ, 0x7610, R93 ;  /* 0x00007610ff5d7816 */ /* 0x000fe2000000005d */
[----:B0-----:R-:W-:-:S04]  /*4d70*/  IMAD.WIDE R56, R58, 0x2, R52 ;  /* 0x000000023a387825 */ /* 0x001fc800078e0234 */
[----:B------:R-:W-:Y:S01]  /*4d80*/  IMAD R58, R236, c[0x0][0x188], RZ ;  /* 0x00006200ec3a7a24 */ /* 0x000fe200078e02ff */
[----:B------:R0:W2:Y:S01]  /*4d90*/  @!P1 LDG.E.U16 R94, [R56.64] ;  /* 0x00000006385e9981 */ /* 0x0000a2000c1e1500 */
[----:B------:R-:W-:Y:S02]  /*4da0*/  PRMT R64, RZ, 0x7610, R64 ;  /* 0x00007610ff407816 */ /* 0x000fe40000000040 */
[----:B------:R-:W-:Y:S01]  /*4db0*/  PRMT R92, RZ, 0x7610, R92 ;  /* 0x00007610ff5c7816 */ /* 0x000fe2000000005c */
[----:B0-----:R-:W-:-:S04]  /*4dc0*/  IMAD.WIDE R56, R58, 0x2, R52 ;  /* 0x000000023a387825 */ /* 0x001fc800078e0234 */
[----:B------:R-:W-:Y:S01]  /*4dd0*/  IMAD R58, R234, c[0x0][0x188], RZ ;  /* 0x00006200ea3a7a24 */ /* 0x000fe200078e02ff */
[----:B------:R0:W2:Y:S01]  /*4de0*/  @!P2 LDG.E.U16 R93, [R56.64] ;  /* 0x00000006385da981 */ /* 0x0000a2000c1e1500 */
[----:B------:R-:W-:Y:S02]  /*4df0*/  ISETP.GE.AND P1, PT, R245, UR4, PT ;  /* 0x00000004f5007c0c */ /* 0x000fe4000bf26270 */
[----:B------:R-:W-:Y:S01]  /*4e00*/  IMAD.WIDE R58, R58, 0x2, R52 ;  /* 0x000000023a3a7825 */ /* 0x000fe200078e0234 */
[----:B------:R-:W-:-:S04]  /*4e10*/  ISETP.GE.AND P2, PT, R243, UR4, PT ;  /* 0x00000004f3007c0c */ /* 0x000fc8000bf46270 */
[----:B------:R1:W2:Y:S01]  /*4e20*/  @!P3 LDG.E.U16 R92, [R58.64] ;  /* 0x000000063a5cb981 */ /* 0x0002a2000c1e1500 */
[----:B0-----:R-:W-:Y:S01]  /*4e30*/  IMAD.WIDE R56, R250, 0x2, R52 ;  /* 0x00000002fa387825 */ /* 0x001fe200078e0234 */
[----:B------:R-:W-:-:S04]  /*4e40*/  ISETP.GE.AND P3, PT, R241, UR4, PT ;  /* 0x00000004f1007c0c */ /* 0x000fc8000bf66270 */
[----:B------:R0:W2:Y:S01]  /*4e50*/  @!P0 LDG.E.U16 R64, [R56.64] ;  /* 0x0000000638408981 */ /* 0x0000a2000c1e1500 */
[----:B------:R-:W-:Y:S01]  /*4e60*/  PRMT R65, RZ, 0x7610, R65 ;  /* 0x00007610ff417816 */ /* 0x000fe20000000041 */
[----:B------:R-:W-:Y:S01]  /*4e70*/  IMAD.WIDE R60, R252, 0x2, R52 ;  /* 0x00000002fc3c7825 */ /* 0x000fe200078e0234 */
[----:B------:R-:W-:Y:S02]  /*4e80*/  PRMT R63, RZ, 0x7610, R63 ;  /* 0x00007610ff3f7816 */ /* 0x000fe4000000003f */
[----:B------:R-:W-:Y:S01]  /*4e90*/  ISETP.GE.AND P4, PT, R232, UR4, PT ;  /* 0x00000004e8007c0c */ /* 0x000fe2000bf86270 */
[----:B0-----:R-:W-:Y:S02]  /*4ea0*/  IMAD R56, R243, c[0x0][0x188], RZ ;  /* 0x00006200f3387a24 */ /* 0x001fe400078e02ff */
[----:B------:R-:W-:Y:S01]  /*4eb0*/  IMAD R57, R241, c[0x0][0x188], RZ ;  /* 0x00006200f1397a24 */ /* 0x000fe200078e02ff */
[----:B------:R-:W-:Y:S01]  /*4ec0*/  ISETP.GE.AND P0, PT, R230, UR4, PT ;  /* 0x00000004e6007c0c */ /* 0x000fe2000bf06270 */
[----:B-1----:R-:W-:Y:S01]  /*4ed0*/  IMAD.WIDE R58, R56, 0x2, R52 ;  /* 0x00000002383a7825 */ /* 0x002fe200078e0234 */
[----:B------:R-:W-:Y:S01]  /*4ee0*/  PRMT R62, RZ, 0x7610, R62 ;  /* 0x00007610ff3e7816 */ /* 0x000fe2000000003e */
[----:B------:R0:W2:Y:S02]  /*4ef0*/  @!P1 LDG.E.U16 R65, [R60.64] ;  /* 0x000000063c419981 */ /* 0x0000a4000c1e1500 */
[----:B------:R-:W-:-:S02]  /*4f00*/  IMAD.WIDE R56, R57, 0x2, R52 ;  /* 0x0000000239387825 */ /* 0x000fc400078e0234 */
[----:B------:R1:W2:Y:S01]  /*4f10*/  @!P2 LDG.E.U16 R63, [R58.64] ;  /* 0x000000063a3fa981 */ /* 0x0002a2000c1e1500 */
[----:B------:R-:W-:Y:S02]  /*4f20*/  PRMT R146, RZ, 0x7610, R146 ;  /* 0x00007610ff927816 */ /* 0x000fe40000000092 */
[----:B------:R-:W-:Y:S01]  /*4f30*/  ISETP.GE.AND P1, PT, R239, UR4, PT ;  /* 0x00000004ef007c0c */ /* 0x000fe2000bf26270 */
[----:B------:R1:W2:Y:S01]  /*4f40*/  @!P3 LDG.E.U16 R62, [R56.64] ;  /* 0x00000006383eb981 */ /* 0x0002a2000c1e1500 */
[----:B0-----:R-:W-:Y:S01]  /*4f50*/  IMAD R61, R232, c[0x0][0x188], RZ ;  /* 0x00006200e83d7a24 */ /* 0x001fe200078e02ff */
[----:B------:R-:W-:Y:S01]  /*4f60*/  PRMT R183, RZ, 0x7610, R183 ;  /* 0x00007610ffb77816 */ /* 0x000fe200000000b7 */
[----:B-1----:R-:W-:Y:S02]  /*4f70*/  IMAD R59, R230, c[0x0][0x188], RZ ;  /* 0x00006200e63b7a24 */ /* 0x002fe400078e02ff */
[----:B------:R-:W-:Y:S01]  /*4f80*/  IMAD.WIDE R60, R61, 0x2, R52 ;  /* 0x000000023d3c7825 */ /* 0x000fe200078e0234 */
[----:B------:R-:W-:-:S03]  /*4f90*/  ISETP.GE.AND P3, PT, R235, UR4, PT ;  /* 0x00000004eb007c0c */ /* 0x000fc6000bf66270 */
[----:B------:R-:W-:Y:S01]  /*4fa0*/  IMAD.WIDE R56, R59, 0x2, R52 ;  /* 0x000000023b387825 */ /* 0x000fe200078e0234 */
[----:B------:R0:W2:Y:S01]  /*4fb0*/  @!P4 LDG.E.U16 R146, [R60.64] ;  /* 0x000000063c92c981 */ /* 0x0000a2000c1e1500 */
[----:B------:R-:W-:Y:S02]  /*4fc0*/  ISETP.GE.AND P2, PT, R237, UR4, PT ;  /* 0x00000004ed007c0c */ /* 0x000fe4000bf46270 */
[----:B------:R-:W-:Y:S01]  /*4fd0*/  IMAD R58, R239, c[0x0][0x188], RZ ;  /* 0x00006200ef3a7a24 */ /* 0x000fe200078e02ff */
[----:B------:R1:W2:Y:S01]  /*4fe0*/  @!P0 LDG.E.U16 R183, [R56.64] ;  /* 0x0000000638b78981 */ /* 0x0002a2000c1e1500 */
[----:B------:R-:W-:Y:S01]  /*4ff0*/  PRMT R72, RZ, 0x7610, R72 ;  /* 0x00007610ff487816 */ /* 0x000fe20000000048 */
[----:B------:R-:W-:Y:S01]  /*5000*/  IMAD R59, R237, c[0x0][0x188], RZ ;  /* 0x00006200ed3b7a24 */ /* 0x000fe200078e02ff */
[----:B------:R-:W-:Y:S01]  /*5010*/  ISETP.GE.AND P0, PT, R233, UR4, PT ;  /* 0x00000004e9007c0c */ /* 0x000fe2000bf06270 */
[----:B0-----:R-:W-:Y:S01]  /*5020*/  IMAD R61, R235, c[0x0][0x188], RZ ;  /* 0x00006200eb3d7a24 */ /* 0x001fe200078e02ff */
[----:B------:R-:W-:Y:S01]  /*5030*/  PRMT R66, RZ, 0x7610, R66 ;  /* 0x00007610ff427816 */ /* 0x000fe20000000042 */
[----:B-1----:R-:W-:Y:S01]  /*5040*/  IMAD.WIDE R56, R58, 0x2, R52 ;  /* 0x000000023a387825 */ /* 0x002fe200078e0234 */
[----:B------:R-:W-:-:S03]  /*5050*/  PRMT R67, RZ, 0x7610, R67 ;  /* 0x00007610ff437816 */ /* 0x000fc60000000043 */
[--C-:B------:R-:W-:Y:S01]  /*5060*/  IMAD.WIDE R60, R61, 0x2, R52.reuse ;  /* 0x000000023d3c7825 */ /* 0x100fe200078e0234 */
[----:B------:R0:W2:Y:S01]  /*5070*/  @!P1 LDG.E.U16 R72, [R56.64] ;  /* 0x0000000638489981 */ /* 0x0000a2000c1e1500 */
[----:B------:R-:W-:Y:S02]  /*5080*/  ISETP.GE.AND P4, PT, R228, UR4, PT ;  /* 0x00000004e4007c0c */ /* 0x000fe4000bf86270 */
[----:B------:R-:W-:Y:S01]  /*5090*/  IMAD.WIDE R58, R59, 0x2, R52 ;  /* 0x000000023b3a7825 */ /* 0x000fe200078e0234 */
[----:B------:R1:W2:Y:S03]  /*50a0*/  @!P3 LDG.E.U16 R66, [R60.64] ;  /* 0x000000063c42b981 */ /* 0x0002a6000c1e1500 */
[----:B0-----:R-:W-:Y:S01]  /*50b0*/  IMAD R57, R233, c[0x0][0x188], RZ ;  /* 0x00006200e9397a24 */ /* 0x001fe200078e02ff */
[----:B------:R0:W2:Y:S01]  /*50c0*/  @!P2 LDG.E.U16 R67, [R58.64] ;  /* 0x000000063a43a981 */ /* 0x0000a2000c1e1500 */
[----:B-1----:R-:W-:-:S02]  /*50d0*/  PRMT R60, RZ, 0x7610, R60 ;  /* 0x00007610ff3c7816 */ /* 0x002fc4000000003c */
[----:B------:R-:W-:Y:S01]  /*50e0*/  IMAD.WIDE R56, R57, 0x2, R52 ;  /* 0x0000000239387825 */ /* 0x000fe200078e0234 */
[----:B------:R-:W-:Y:S02]  /*50f0*/  ISETP.GE.AND P1, PT, R231, UR4, PT ;  /* 0x00000004e7007c0c */ /* 0x000fe4000bf26270 */
[----:B------:R-:W-:Y:S02]  /*5100*/  PRMT R185, RZ, 0x7610, R185 ;  /* 0x00007610ffb97816 */ /* 0x000fe400000000b9 */
[----:B------:R1:W2:Y:S01]  /*5110*/  @!P0 LDG.E.U16 R60, [R56.64] ;  /* 0x00000006383c8981 */ /* 0x0002a2000c1e1500 */
[----:B0-----:R-:W-:Y:S01]  /*5120*/  IMAD R59, R228, c[0x0][0x188], RZ ;  /* 0x00006200e43b7a24 */ /* 0x001fe200078e02ff */
[----:B------:R-:W-:-:S03]  /*5130*/  ISETP.GE.AND P2, PT, R226, UR4, PT ;  /* 0x00000004e2007c0c */ /* 0x000fc6000bf46270 */
[----:B------:R-:W-:Y:S01]  /*5140*/  IMAD.WIDE R58, R59, 0x2, R52 ;  /* 0x000000023b3a7825 */ /* 0x000fe200078e0234 */
[----:B------:R-:W-:-:S03]  /*5150*/  PRMT R61, RZ, 0x7610, R61 ;  /* 0x00007610ff3d7816 */ /* 0x000fc6000000003d */
[----:B-1----:R-:W-:Y:S01]  /*5160*/  IMAD R57, R231, c[0x0][0x188], RZ ;  /* 0x00006200e7397a24 */ /* 0x002fe200078e02ff */
[----:B------:R0:W2:Y:S01]  /*5170*/  @!P4 LDG.E.U16 R185, [R58.64] ;  /* 0x000000063ab9c981 */ /* 0x0000a2000c1e1500 */
[----:B------:R-:W-:Y:S02]  /*5180*/  ISETP.GE.AND P3, PT, R224, UR4, PT ;  /* 0x00000004e0007c0c */ /* 0x000fe4000bf66270 */
[----:B------:R-:W-:Y:S01]  /*5190*/  IMAD.WIDE R56, R57, 0x2, R52 ;  /* 0x0000000239387825 */ /* 0x000fe200078e0234 */
[----:B------:R-:W-:-:S04]  /*51a0*/  PRMT R186, RZ, 0x7610, R186 ;  /* 0x00007610ffba7816 */ /* 0x000fc800000000ba */
[----:B------:R1:W2:Y:S01]  /*51b0*/  @!P1 LDG.E.U16 R61, [R56.64] ;  /* 0x00000006383d9981 */ /* 0x0002a2000c1e1500 */
[----:B0-----:R-:W-:Y:S01]  /*51c0*/  IMAD R59, R226, c[0x0][0x188], RZ ;  /* 0x00006200e23b7a24 */ /* 0x001fe200078e02ff */
[----:B------:R-:W-:-:S03]  /*51d0*/  ISETP.GE.AND P0, PT, R229, UR4, PT ;  /* 0x00000004e5007c0c */ /* 0x000fc6000bf06270 */
[----:B------:R-:W-:Y:S01]  /*51e0*/  IMAD.WIDE R58, R59, 0x2, R52 ;  /* 0x000000023b3a7825 */ /* 0x000fe200078e0234 */
[----:B------:R-:W-:-:S03]  /*51f0*/  PRMT R188, RZ, 0x7610, R188 ;  /* 0x00007610ffbc7816 */ /* 0x000fc600000000bc */
[----:B-1----:R-:W-:Y:S01]  /*5200*/  IMAD R57, R224, c[0x0][0x188], RZ ;  /* 0x00006200e0397a24 */ /* 0x002fe200078e02ff */
[----:B------:R0:W2:Y:S03]  /*5210*/  @!P2 LDG.E.U16 R186, [R58.64] ;  /* 0x000000063abaa981 */ /* 0x0000a6000c1e1500 */
[----:B------:R-:W-:Y:S01]  /*5220*/  IMAD.WIDE R56, R57, 0x2, R52 ;  /* 0x0000000239387825 */ /* 0x000fe200078e0234 */
[----:B------:R-:W-:Y:S02]  /*5230*/  ISETP.GE.AND P1, PT, R222, UR4, PT ;  /* 0x00000004de007c0c */ /* 0x000fe4000bf26270 */
[----:B------:R-:W-:Y:S02]  /*5240*/  PRMT R73, RZ, 0x7610, R73 ;  /* 0x00007610ff497816 */ /* 0x000fe40000000049 */
[----:B------:R1:W2:Y:S01]  /*5250*/  @!P3 LDG.E.U16 R188, [R56.64] ;  /* 0x0000000638bcb981 */ /* 0x0002a2000c1e1500 */
[----:B0-----:R-:W-:Y:S01]  /*5260*/  IMAD R59, R229, c[0x0][0x188], RZ ;  /* 0x00006200e53b7a24 */ /* 0x001fe200078e02ff */
[----:B------:R-:W-:-:S02]  /*5270*/  ISETP.GE.AND P2, PT, R220, UR4, PT ;  /* 0x00000004dc007c0c */ /* 0x000fc4000bf46270 */
[----:B------:R-:W-:Y:S01]  /*5280*/  PRMT R189, RZ, 0x7610, R189 ;  /* 0x00007610ffbd7816 */ /* 0x000fe200000000bd */
[----:B-1----:R-:W-:-:S04]  /*5290*/  IMAD.WIDE R56, R59, 0x2, R52 ;  /* 0x000000023b387825 */ /* 0x002fc800078e0234 */
[----:B------:R-:W-:Y:S01]  /*52a0*/  IMAD R59, R222, c[0x0][0x188], RZ ;  /* 0x00006200de3b7a24 */ /* 0x000fe200078e02ff */
[----:B------:R0:W2:Y:S01]  /*52b0*/  @!P0 LDG.E.U16 R73, [R56.64] ;  /* 0x0000000638498981 */ /* 0x0000a2000c1e1500 */
[----:B------:R-:W-:Y:S02]  /*52c0*/  ISETP.GE.AND P0, PT, R227, UR4, PT ;  /* 0x00000004e3007c0c */ /* 0x000fe4000bf06270 */
[----:B------:R-:W-:Y:S01]  /*52d0*/  PRMT R187, RZ, 0x7610, R187 ;  /* 0x00007610ffbb7816 */ /* 0x000fe200000000bb */
[----:B0-----:R-:W-:-:S04]  /*52e0*/  IMAD.WIDE R56, R59, 0x2, R52 ;  /* 0x000000023b387825 */ /* 0x001fc800078e0234 */
[----:B------:R-:W-:Y:S01]  /*52f0*/  IMAD R59, R220, c[0x0][0x188], RZ ;  /* 0x00006200dc3b7a24 */ /* 0x000fe200078e02ff */
[----:B------:R0:W2:Y:S01]  /*5300*/  @!P1 LDG.E.U16 R189, [R56.64] ;  /* 0x0000000638bd9981 */ /* 0x0000a2000c1e1500 */
[----:B------:R-:W-:Y:S02]  /*5310*/  PRMT R74, RZ, 0x7610, R74 ;  /* 0x00007610ff4a7816 */ /* 0x000fe4000000004a */
[----:B------:R-:W-:Y:S01]  /*5320*/  ISETP.GE.AND P1, PT, R218, UR4, PT ;  /* 0x00000004da007c0c */ /* 0x000fe2000bf26270 */
[----:B0-----:R-:W-:-:S04]  /*5330*/  IMAD.WIDE R56, R59, 0x2, R52 ;  /* 0x000000023b387825 */ /* 0x001fc800078e0234 */
[----:B------:R-:W-:Y:S01]  /*5340*/  IMAD R59, R227, c[0x0][0x188], RZ ;  /* 0x00006200e33b7a24 */ /* 0x000fe200078e02ff */
[----:B------:R0:W2:Y:S01]  /*5350*/  @!P2 LDG.E.U16 R187, [R56.64] ;  /* 0x0000000638bba981 */ /* 0x0000a2000c1e1500 */
[----:B------:R-:W-:Y:S01]  /*5360*/  IMAD R58, R218, c[0x0][0x188], RZ ;  /* 0x00006200da3a7a24 */ /* 0x000fe200078e02ff */
[----:B------:R-:W-:Y:S01]  /*5370*/  PRMT R190, RZ, 0x7610, R190 ;  /* 0x00007610ffbe7816 */ /* 0x000fe200000000be */
[----:B0-----:R-:W-:-:S05]  /*5380*/  IMAD.WIDE R56, R59, 0x2, R52 ;  /* 0x000000023b387825 */ /* 0x001fca00078e0234 */
[----:B------:R0:W2:Y:S01]  /*5390*/  @!P0 LDG.E.U16 R74, [R56.64] ;  /* 0x00000006384a8981 */ /* 0x0000a2000c1e1500 */
[----:B------:R-:W-:Y:S02]  /*53a0*/  ISETP.GE.AND P0, PT, R225, UR4, PT ;  /* 0x00000004e1007c0c */ /* 0x000fe4000bf06270 */
[----:B------:R-:W-:Y:S01]  /*53b0*/  PRMT R87, RZ, 0x7610, R87 ;  /* 0x00007610ff577816 */ /* 0x000fe20000000057 */
[----:B0-----:R-:W-:-:S04]  /*53c0*/  IMAD.WIDE R56, R58, 0x2, R52 ;  /* 0x000000023a387825 */ /* 0x001fc800078e0234 */
[----:B------:R-:W-:Y:S01]  /*53d0*/  IMAD R58, R225, c[0x0][0x188], RZ ;  /* 0x00006200e13a7a24 */ /* 0x000fe200078e02ff */
        /* <DEDUP_REMOVED lines=11> */
[C---:B------:R-:W-:Y:S01]  /*5490*/  ISETP.GE.AND P1, PT, R219.reuse, UR4, PT ;  /* 0x00000004db007c0c */ /* 0x040fe2000bf26270 */
[----:B------:R-:W-:Y:S01]  /*54a0*/  IMAD R59, R219, c[0x0][0x188], RZ ;  /* 0x00006200db3b7a24 */ /* 0x000fe200078e02ff */
[----:B------:R-:W-:Y:S01]  /*54b0*/  PRMT R84, RZ, 0x7610, R84 ;  /* 0x00007610ff547816 */ /* 0x000fe20000000054 */
[----:B0-----:R-:W-:Y:S02]  /*54c0*/  IMAD.WIDE R56, R58, 0x2, R52 ;  /* 0x000000023a387825 */ /* 0x001fe400078e0234 */
[----:B------:R-:W0:Y:S04]  /*54d0*/  S2R R58, SR_TID.X ;  /* 0x00000000003a7919 */ /* 0x000e280000002100 */
[----:B------:R1:W3:Y:S01]  /*54e0*/  @!P0 LDG.E.U16 R85, [R56.64] ;  /* 0x0000000638558981 */ /* 0x0002e2000c1e1500 */
[----:B------:R-:W-:-:S02]  /*54f0*/  ISETP.GE.AND P0, PT, R217, UR4, PT ;  /* 0x00000004d9007c0c */ /* 0x000fc4000bf06270 */
[----:B------:R-:W-:Y:S01]  /*5500*/  PRMT R75, RZ, 0x7610, R75 ;  /* 0x00007610ff4b7816 */ /* 0x000fe2000000004b */
[----:B-1----:R-:W-:-:S04]  /*5510*/  IMAD.WIDE R56, R59, 0x2, R52 ;  /* 0x000000023b387825 */ /* 0x002fc800078e0234 */
[----:B------:R-:W-:Y:S01]  /*5520*/  IMAD R59, R217, c[0x0][0x188], RZ ;  /* 0x00006200d93b7a24 */ /* 0x000fe200078e02ff */
[----:B------:R1:W4:Y:S03]  /*5530*/  @!P1 LDG.E.U16 R84, [R56.64] ;  /* 0x0000000638549981 */ /* 0x000326000c1e1500 */
[----:B-1----:R-:W-:-:S05]  /*5540*/  IMAD.WIDE R56, R59, 0x2, R52 ;  /* 0x000000023b387825 */ /* 0x002fca00078e0234 */
[----:B------:R1:W4:Y:S04]  /*5550*/  @!P0 LDG.E.U16 R75, [R56.64] ;  /* 0x00000006384b8981 */ /* 0x000328000c1e1500 */
[----:B------:R-:W-:Y:S01]  /*5560*/  BAR.SYNC.DEFER_BLOCKING 0x0 ;  /* 0x0000000000007b1d */ /* 0x000fe20000010000 */
[----:B0-----:R-:W-:-:S04]  /*5570*/  LOP3.LUT R58, R58, 0x7f, RZ, 0xc0, !PT ;  /* 0x0000007f3a3a7812 */ /* 0x001fc800078ec0ff */
[----:B------:R-:W-:Y:S02]  /*5580*/  ISETP.GE.AND P0, PT, R58, UR4, PT ;  /* 0x000000043a007c0c */ /* 0x000fe4000bf06270 */
[----:B------:R-:W-:Y:S02]  /*5590*/  IADD3 R58, P1, R12, R10, RZ ;  /* 0x0000000a0c3a7210 */ /* 0x000fe40007f3e0ff */
[----:B-1----:R-:W-:-:S03]  /*55a0*/  PRMT R56, RZ, 0x7610, R56 ;  /* 0x00007610ff387816 */ /* 0x002fc60000000038 */
[----:B------:R-:W-:Y:S01]  /*55b0*/  IMAD.X R59, R18, 0x1, R9, P1 ;  /* 0x00000001123b7824 */ /* 0x000fe200008e0609 */
[----:B------:R-:W-:-:S05]  /*55c0*/  PRMT R178, RZ, 0x7610, R178 ;  /* 0x00007610ffb27816 */ /* 0x000fca00000000b2 */
[----:B------:R0:W5:Y:S02]  /*55d0*/  @!P0 LDG.E.U16 R56, [R58.64] ;  /* 0x000000063a388981 */ /* 0x000164000c1e1500 */
[----:B0-----:R-:W-:-:S05]  /*55e0*/  IADD3 R58, P1, R195, R10, RZ ;  /* 0x0000000ac33a7210 */ /* 0x001fca0007f3e0ff */
[----:B------:R-:W-:-:S05]  /*55f0*/  IMAD.X R59, R161, 0x1, R9, P1 ;  /* 0x00000001a13b7824 */ /* 0x000fca00008e0609 */
[----:B------:R0:W5:Y:S01]  /*5600*/  @!P0 LDG.E.U16 R178, [R58.64] ;  /* 0x000000063ab28981 */ /* 0x000162000c1e1500 */
[----:B------:R-:W-:Y:S02]  /*5610*/  PRMT R177, RZ, 0x7610, R177 ;  /* 0x00007610ffb17816 */ /* 0x000fe400000000b1 */
        /* <DEDUP_REMOVED lines=29> */
[----:B------:R-:W-:Y:S01]  /*57f0*/  IMAD.X R59, R160, 0x1, R9, P1 ;  /* 0x00000001a03b7824 */ /* 0x000fe200008e0609 */
[----:B------:R-:W-:-:S04]  /*5800*/  PRMT R169, RZ, 0x7610, R169 ;  /* 0x00007610ffa97816 */ /* 0x000fc800000000a9 */
[----:B------:R0:W5:Y:S02]  /*5810*/  @!P0 LDG.E.U16 R170, [R58.64] ;  /* 0x000000063aaa8981 */ /* 0x000164000c1e1500 */
[----:B0-----:R-:W-:-:S04]  /*5820*/  IADD3 R58, P1, R151, R10, RZ ;  /* 0x0000000a973a7210 */ /* 0x001fc80007f3e0ff */
[----:B------:R-:W-:-:S05]  /*5830*/  IADD3.X R59, R150, R9, RZ, P1, !PT ;  /* 0x00000009963b7210 */ /* 0x000fca0000ffe4ff */
        /* <DEDUP_REMOVED lines=8> */
[----:B--2---:R0:W-:Y:S04]  /*58c0*/  STS.U16 [R11+0x4000], R166 ;  /* 0x004000a60b007388 */ /* 0x0041e80000000400 */
[----:B------:R1:W2:Y:S01]  /*58d0*/  @!P0 LDG.E.U16 R167, [R58.64] ;  /* 0x000000063aa78981 */ /* 0x0002a2000c1e1500 */
[----:B0-----:R-:W-:Y:S02]  /*58e0*/  PRMT R166, RZ, 0x7610, R166 ;  /* 0x00007610ffa67816 */ /* 0x001fe400000000a6 */
[----:B-1----:R-:W-:-:S05]  /*58f0*/  IADD3 R58, P1, R111, R10, RZ ;  /* 0x0000000a6f3a7210 */ /* 0x002fca0007f3e0ff */
[----:B------:R-:W-:Y:S01]  /*5900*/  IMAD.X R59, R110, 0x1, R9, P1 ;  /* 0x000000016e3b7824 */ /* 0x000fe200008e0609 */
[----:B---3--:R0:W-:Y:S04]  /*5910*/  STS.U16 [R11+0x4200], R149 ;  /* 0x004200950b007388 */ /* 0x0081e80000000400 */
[----:B------:R1:W3:Y:S01]  /*5920*/  @!P0 LDG.E.U16 R166, [R58.64] ;  /* 0x000000063aa68981 */ /* 0x0002e2000c1e1500 */
[----:B0-----:R-:W-:Y:S02]  /*5930*/  PRMT R149, RZ, 0x7610, R149 ;  /* 0x00007610ff957816 */ /* 0x001fe40000000095 */
[----:B-1----:R-:W-:-:S05]  /*5940*/  IADD3 R58, P1, R97, R10, RZ ;  /* 0x0000000a613a7210 */ /* 0x002fca0007f3e0ff */
[----:B------:R-:W-:Y:S01]  /*5950*/  IMAD.X R59, R96, 0x1, R9, P1 ;  /* 0x00000001603b7824 */ /* 0x000fe200008e0609 */
[----:B----4-:R0:W-:Y:S04]  /*5960*/  STS.U16 [R11+0x4400], R148 ;  /* 0x004400940b007388 */ /* 0x0101e80000000400 */
[----:B------:R1:W4:Y:S01]  /*5970*/  @!P0 LDG.E.U16 R149, [R58.64] ;  /* 0x000000063a958981 */ /* 0x000322000c1e1500 */
[----:B0-----:R-:W-:Y:S02]  /*5980*/  PRMT R148, RZ, 0x7610, R148 ;  /* 0x00007610ff947816 */ /* 0x001fe40000000094 */
[----:B-1----:R-:W-:-:S05]  /*5990*/  IADD3 R58, P1, R32, R10, RZ ;  /* 0x0000000a203a7210 */ /* 0x002fca0007f3e0ff */
[----:B------:R-:W-:Y:S01]  /*59a0*/  IMAD.X R59, R43, 0x1, R9, P1 ;  /* 0x000000012b3b7824 */ /* 0x000fe200008e0609 */
[----:B-----5:R0:W-:Y:S04]  /*59b0*/  STS.U16 [R11+0x4600], R147 ;  /* 0x004600930b007388 */ /* 0x0201e80000000400 */
[----:B------:R1:W5:Y:S01]  /*59c0*/  @!P0 LDG.E.U16 R148, [R58.64] ;  /* 0x000000063a948981 */ /* 0x000362000c1e1500 */
[----:B0-----:R-:W-:Y:S02]  /*59d0*/  PRMT R147, RZ, 0x7610, R147 ;  /* 0x00007610ff937816 */ /* 0x001fe40000000093 */
[----:B-1----:R-:W-:-:S05]  /*59e0*/  IADD3 R58, P1, R197, R10, RZ ;  /* 0x0000000ac53a7210 */ /* 0x002fca0007f3e0ff */
[----:B------:R-:W-:Y:S01]  /*59f0*/  IMAD.X R59, R29, 0x1, R9, P1 ;  /* 0x000000011d3b7824 */ /* 0x000fe200008e0609 */
[----:B------:R0:W-:Y:S04]  /*5a00*/  STS.U16 [R11+0x5000], R146 ;  /* 0x005000920b007388 */ /* 0x0001e80000000400 */
[----:B------:R1:W2:Y:S01]  /*5a10*/  @!P0 LDG.E.U16 R147, [R58.64] ;  /* 0x000000063a938981 */ /* 0x0002a2000c1e1500 */
        /* <DEDUP_REMOVED lines=22> */
[----:B------:R-:W-:-:S05]  /*5b80*/  IMAD.X R59, R108, 0x1, R9, P1 ;  /* 0x000000016c3b7824 */ /* 0x000fca00008e0609 */
[----:B------:R0:W2:Y:S01]  /*5b90*/  @!P0 LDG.E.U16 R92, [R58.64] ;  /* 0x000000063a5c8981 */ /* 0x0000a2000c1e1500 */
[----:B------:R-:W-:Y:S02]  /*5ba0*/  PRMT R57, RZ, 0x7610, R57 ;  /* 0x00007610ff397816 */ /* 0x000fe40000000039 */
[----:B0-----:R-:W-:-:S05]  /*5bb0*/  IADD3 R58, P1, R55, R10, RZ ;  /* 0x0000000a373a7210 */ /* 0x001fca0007f3e0ff */
[----:B------:R-:W-:Y:S01]  /*5bc0*/  IMAD.X R59, R54, 0x1, R9, P1 ;  /* 0x00000001363b7824 */ /* 0x000fe200008e0609 */
[----:B------:R-:W-:Y:S04]  /*5bd0*/  STS.U16 [R11+0x5200], R183 ;  /* 0x005200b70b007388 */ /* 0x000fe80000000400 */
[----:B------:R0:W2:Y:S04]  /*5be0*/  @!P0 LDG.E.U16 R57, [R58.64] ;  /* 0x000000063a398981 */ /* 0x0000a8000c1e1500 */
[----:B------:R-:W-:Y:S04]  /*5bf0*/  STS.U16 [R11+0x5400], R185 ;  /* 0x005400b90b007388 */ /* 0x000fe80000000400 */
[----:B------:R-:W-:Y:S01]  /*5c00*/  STS.U16 [R11+0x5600], R186 ;  /* 0x005600ba0b007388 */ /* 0x000fe20000000400 */
[----:B0-----:R-:W-:-:S03]  /*5c10*/  IADD3 R58, P1, R30, R10, RZ ;  /* 0x0000000a1e3a7210 */ /* 0x001fc60007f3e0ff */
[----:B------:R-:W-:Y:S04]  /*5c20*/  STS.U16 [R11+0x5800], R188 ;  /* 0x005800bc0b007388 */ /* 0x000fe80000000400 */
[----:B------:R-:W-:Y:S01]  /*5c30*/  STS.U16 [R11+0x5a00], R189 ;  /* 0x005a00bd0b007388 */ /* 0x000fe20000000400 */
[----:B------:R-:W-:-:S03]  /*5c40*/  IADD3.X R59, R42, R9, RZ, P1, !PT ;  /* 0x000000092a3b7210 */ /* 0x000fc60000ffe4ff */
[----:B------:R-:W-:Y:S04]  /*5c50*/  STS.U16 [R11+0x5c00], R187 ;  /* 0x005c00bb0b007388 */ /* 0x000fe80000000400 */
[----:B------:R-:W-:Y:S04]  /*5c60*/  STS.U16 [R11+0x5e00], R190 ;  /* 0x005e00be0b007388 */ /* 0x000fe80000000400 */
[----:B------:R0:W-:Y:S02]  /*5c70*/  STS.U16 [R6+0x4100], R64 ;  /* 0x0041004006007388 */ /* 0x0001e40000000400 */
[----:B0-----:R-:W-:-:S02]  /*5c80*/  PRMT R64, RZ, 0x7610, R64 ;  /* 0x00007610ff407816 */ /* 0x001fc40000000040 */
        /* <DEDUP_REMOVED lines=56> */
[----:B------:R1:W3:Y:S01]  /*6010*/  @!P0 LDG.E.U16 R87, [R58.64] ;  /* 0x000000063a578981 */ /* 0x0002e2000c1e1500 */
[----:B0-----:R-:W-:Y:S02]  /*6020*/  PRMT R86, RZ, 0x7610, R86 ;  /* 0x00007610ff567816 */ /* 0x001fe40000000056 */
[----:B-1----:R-:W-:-:S04]  /*6030*/  IADD3 R58, P1, R204, R10, RZ ;  /* 0x0000000acc3a7210 */ /* 0x002fc80007f3e0ff */
[----:B------:R-:W-:Y:S01]  /*6040*/  IADD3.X R59, R164, R9, RZ, P1, !PT ;  /* 0x00000009a43b7210 */ /* 0x000fe20000ffe4ff */
[----:B------:R0:W-:Y:S04]  /*6050*/  STS.U16 [R6+0x5b00], R85 ;  /* 0x005b005506007388 */ /* 0x0001e80000000400 */
[----:B------:R1:W4:Y:S01]  /*6060*/  @!P0 LDG.E.U16 R86, [R58.64] ;  /* 0x000000063a568981 */ /* 0x000322000c1e1500 */
[----:B0-----:R-:W-:Y:S02]  /*6070*/  PRMT R85, RZ, 0x7610, R85 ;  /* 0x00007610ff557816 */ /* 0x001fe40000000055 */
[----:B-1----:R-:W-:-:S05]  /*6080*/  IADD3 R58, P1, R120, R10, RZ ;  /* 0x0000000a783a7210 */ /* 0x002fca0007f3e0ff */
[----:B------:R-:W-:Y:S01]  /*6090*/  IMAD.X R59, R119, 0x1, R9, P1 ;  /* 0x00000001773b7824 */ /* 0x000fe200008e0609 */
[----:B------:R0:W-:Y:S04]  /*60a0*/  STS.U16 [R6+0x5d00], R84 ;  /* 0x005d005406007388 */ /* 0x0001e80000000400 */
[----:B------:R1:W5:Y:S01]  /*60b0*/  @!P0 LDG.E.U16 R85, [R58.64] ;  /* 0x000000063a558981 */ /* 0x000362000c1e1500 */
        /* <DEDUP_REMOVED lines=8> */
[----:B------:R0:W-:Y:S04]  /*6140*/  STS.U16 [R8], R178 ;  /* 0x000000b208007388 */ /* 0x0001e80000000400 */
        /* <DEDUP_REMOVED lines=42> */
[----:B-1----:R-:W-:-:S04]  /*63f0*/  IADD3 R58, P1, R24, R10, RZ ;  /* 0x0000000a183a7210 */ /* 0x002fc80007f3e0ff */
[----:B------:R-:W-:Y:S01]  /*6400*/  IADD3.X R59, R36, R9, RZ, P1, !PT ;  /* 0x00000009243b7210 */ /* 0x000fe20000ffe4ff */
        /* <DEDUP_REMOVED lines=79> */
[----:B------:R-:W-:-:S05]  /*6900*/  IMAD.X R59, R33, 0x1, R9, P1 ;  /* 0x00000001213b7824 */ /* 0x000fca00008e0609 */
[----:B------:R-:W5:Y:S04]  /*6910*/  @!P0 LDG.E.U16 R63, [R58.64] ;  /* 0x000000063a3f8981 */ /* 0x000f68000c1e1500 */
[----:B------:R-:W-:Y:S04]  /*6920*/  STS.U16 [R213+0xb00], R62 ;  /* 0x000b003ed5007388 */ /* 0x000fe80000000400 */
        /* <DEDUP_REMOVED lines=22> */
[----:B--2---:R-:W-:Y:S04]  /*6a90*/  STS.U16 [R210+0x600], R168 ;  /* 0x000600a8d2007388 */ /* 0x004fe80000000400 */
[----:B---3--:R-:W-:Y:S04]  /*6aa0*/  STS.U16 [R210+0xe00], R167 ;  /* 0x000e00a7d2007388 */ /* 0x008fe80000000400 */
[----:B----4-:R-:W-:Y:S04]  /*6ab0*/  STS.U16 [R210+0x1600], R166 ;  /* 0x001600a6d2007388 */ /* 0x010fe80000000400 */
[----:B-----5:R-:W-:Y:S04]  /*6ac0*/  STS.U16 [R210+0x1e00], R149 ;  /* 0x001e0095d2007388 */ /* 0x020fe80000000400 */
[----:B------:R-:W-:Y:S04]  /*6ad0*/  STS.U16 [R210+0x2600], R148 ;  /* 0x00260094d2007388 */ /* 0x000fe80000000400 */
[----:B------:R-:W-:Y:S04]  /*6ae0*/  STS.U16 [R210+0x2e00], R147 ;  /* 0x002e0093d2007388 */ /* 0x000fe80000000400 */
[----:B------:R-:W-:Y:S04]  /*6af0*/  STS.U16 [R210+0x3600], R146 ;  /* 0x00360092d2007388 */ /* 0x000fe80000000400 */
[----:B------:R-:W-:Y:S04]  /*6b00*/  STS.U16 [R210+0x3e00], R95 ;  /* 0x003e005fd2007388 */ /* 0x000fe80000000400 */
[----:B------:R-:W-:Y:S04]  /*6b10*/  STS.U16 [R209+0x3f00], R56 ;  /* 0x003f0038d1007388 */ /* 0x000fe80000000400 */
[----:B------:R-:W-:Y:S04]  /*6b20*/  STS.U16 [R209+0x700], R94 ;  /* 0x0007005ed1007388 */ /* 0x000fe80000000400 */
[----:B------:R-:W-:Y:S04]  /*6b30*/  STS.U16 [R209+0xf00], R93 ;  /* 0x000f005dd1007388 */ /* 0x000fe80000000400 */
[----:B------:R0:W-:Y:S04]  /*6b40*/  STS.U16 [R209+0x1700], R92 ;  /* 0x0017005cd1007388 */ /* 0x0001e80000000400 */
[----:B------:R-:W-:Y:S04]  /*6b50*/  STS.U16 [R209+0x1f00], R57 ;  /* 0x001f0039d1007388 */ /* 0x000fe80000000400 */
[----:B------:R-:W-:Y:S04]  /*6b60*/  STS.U16 [R209+0x2700], R64 ;  /* 0x00270040d1007388 */ /* 0x000fe80000000400 */
[----:B------:R-:W-:Y:S04]  /*6b70*/  STS.U16 [R209+0x2f00], R65 ;  /* 0x002f0041d1007388 */ /* 0x000fe80000000400 */
[----:B------:R-:W-:Y:S04]  /*6b80*/  STS.U16 [R209+0x3700], R63 ;  /* 0x0037003fd1007388 */ /* 0x000fe80000000400 */
[----:B------:R-:W-:Y:S06]  /*6b90*/  BAR.SYNC.DEFER_BLOCKING 0x0 ;  /* 0x0000000000007b1d */ /* 0x000fec0000010000 */
[----:B------:R-:W-:Y:S04]  /*6ba0*/  LDSM.16.MT88.4 R56, [R4+0x4000] ;  /* 0x004000000438783b */ /* 0x000fe80000004200 */
[----:B------:R-:W1:Y:S04]  /*6bb0*/  LDSM.16.M88.4 R64, [R3] ;  /* 0x000000000340783b */ /* 0x000e680000000200 */
[----:B------:R-:W2:Y:S04]  /*6bc0*/  LDSM.16.M88.4 R84, [R3+0x2000] ;  /* 0x002000000354783b */ /* 0x000ea80000000200 */
[----:B------:R-:W3:Y:S04]  /*6bd0*/  LDSM.16.MT88.4 R60, [R17+0x4000] ;  /* 0x00400000113c783b */ /* 0x000ee80000004200 */
[----:B------:R-:W4:Y:S01]  /*6be0*/  LDSM.16.MT88.4 R72, [R4+0x4400] ;  /* 0x004400000448783b */ /* 0x000f220000004200 */
[----:B0-----:R-:W-:-:S02]  /*6bf0*/  IMAD.MOV.U32 R92, RZ, RZ, R196 ;  /* 0x000000ffff5c7224 */ /* 0x001fc400078e00c4 */
[----:B------:R-:W-:-:S04]  /*6c00*/  IMAD.MOV.U32 R93, RZ, RZ, R20 ;  /* 0x000000ffff5d7224 */ /* 0x000fc800078e0014 */
[----:B------:R-:W-:Y:S01]  /*6c10*/  IMAD.WIDE R92, R7, 0x2, R92 ;  /* 0x00000002075c7825 */ /* 0x000fe200078e025c */
[C---:B-1----:R-:W-:Y:S08]  /*6c20*/  HMMA.16816.F32 R76, R56.reuse, R64, R76 ;  /* 0x00000040384c723c */ /* 0x042ff0000000184c */
[----:B--2---:R-:W-:Y:S01]  /*6c30*/  HMMA.16816.F32 R56, R56, R84, R68 ;  /* 0x000000543838723c */ /* 0x004fe20000001844 */
[----:B------:R-:W0:Y:S07]  /*6c40*/  LDSM.16.MT88.4 R68, [R17+0x4400] ;  /* 0x004400001144783b */ /* 0x000e2e0000004200 */
[----:B---3--:R-:W-:Y:S07]  /*6c50*/  HMMA.16816.F32 R80, R60, R64, R80 ;  /* 0x000000403c50723c */ /* 0x008fee0000001850 */
[----:B------:R-:W-:-:S02]  /*6c60*/  IMAD.MOV.U32 R64, RZ, RZ, R12 ;  /* 0x000000ffff407224 */ /* 0x000fc400078e000c */
[----:B------:R-:W-:Y:S01]  /*6c70*/  IMAD.MOV.U32 R65, RZ, RZ, R18 ;  /* 0x000000ffff417224 */ /* 0x000fe200078e0012 */
[----:B------:R-:W-:Y:S03]  /*6c80*/  HMMA.16816.F32 R88, R60, R84, R88 ;  /* 0x000000543c58723c */ /* 0x000fe60000001858 */
[----:B------:R-:W-:-:S04]  /*6c90*/  IMAD.WIDE R64, R7, 0x2, R64 ;  /* 0x0000000207407825 */ /* 0x000fc800078e0240 */
[----:B------:R-:W-:Y:S02]  /*6ca0*/  IMAD.MOV.U32 R60, RZ, RZ, R13 ;  /* 0x000000ffff3c7224 */ /* 0x000fe400078e000d */
[----:B------:R-:W-:Y:S02]  /*6cb0*/  IMAD.MOV.U32 R61, RZ, RZ, R22 ;  /* 0x000000ffff3d7224 */ /* 0x000fe400078e0016 */
[----:B------:R-:W-:Y:S01]  /*6cc0*/  IMAD.MOV.U32 R18, RZ, RZ, R65 ;  /* 0x000000ffff127224 */ /* 0x000fe200078e0041 */
[----:B------:R-:W-:Y:S01]  /*6cd0*/  MOV R20, R93 ;  /* 0x0000005d00147202 */ /* 0x000fe20000000f00 */
[----:B------:R-:W-:Y:S01]  /*6ce0*/  IMAD.MOV.U32 R12, RZ, RZ, R64 ;  /* 0x000000ffff0c7224 */ /* 0x000fe200078e0040 */
[----:B----4-:R-:W-:Y:S01]  /*6cf0*/  HMMA.16816.F32 R76, R72, R66, R76 ;  /* 0x00000042484c723c */ /* 0x010fe2000000184c */
[----:B------:R-:W-:Y:S02]  /*6d00*/  IMAD.MOV.U32 R65, RZ, RZ, R23 ;  /* 0x000000ffff417224 */ /* 0x000fe400078e0017 */
[----:B------:R-:W-:-:S02]  /*6d10*/  IMAD.MOV.U32 R196, RZ, RZ, R92 ;  /* 0x000000ffffc47224 */ /* 0x000fc400078e005c */
[----:B------:R-:W-:Y:S01]  /*6d20*/  IMAD.MOV.U32 R64, RZ, RZ, R14 ;  /* 0x000000ffff407224 */ /* 0x000fe200078e000e */
[----:B------:R-:W-:Y:S01]  /*6d30*/  LDSM.16.MT88.4 R92, [R4+0x4800] ;  /* 0x00480000045c783b */ /* 0x000fe20000004200 */
[C---:B------:R-:W-:Y:S01]  /*6d40*/  IMAD.WIDE R22, R7.reuse, 0x2, R60 ;  /* 0x0000000207167825 */ /* 0x040fe200078e023c */
[----:B------:R-:W-:Y:S02]  /*6d50*/  HMMA.16816.F32 R72, R72, R86, R56 ;  /* 0x000000564848723c */ /* 0x000fe40000001838 */
[----:B------:R-:W1:Y:S01]  /*6d60*/  LDSM.16.M88.4 R60, [R5] ;  /* 0x00000000053c783b */ /* 0x000e620000000200 */
[----:B------:R-:W-:-:S03]  /*6d70*/  IMAD.WIDE R64, R7, 0x2, R64 ;  /* 0x0000000207407825 */ /* 0x000fc600078e0240 */
[----:B------:R-:W2:Y:S01]  /*6d80*/  LDSM.16.M88.4 R56, [R5+0x2000] ;  /* 0x002000000538783b */ /* 0x000ea20000000200 */
[----:B------:R-:W-:Y:S02]  /*6d90*/  IMAD.MOV.U32 R13, RZ, RZ, R22 ;  /* 0x000000ffff0d7224 */ /* 0x000fe400078e0016 */
[----:B------:R-:W-:Y:S02]  /*6da0*/  IMAD.MOV.U32 R22, RZ, RZ, R23 ;  /* 0x000000ffff167224 */ /* 0x000fe400078e0017 */
[----:B------:R-:W-:Y:S02]  /*6db0*/  IMAD.MOV.U32 R14, RZ, RZ, R64 ;  /* 0x000000ffff0e7224 */ /* 0x000fe400078e0040 */
[----:B------:R-:W-:Y:S01]  /*6dc0*/  IMAD.MOV.U32 R23, RZ, RZ, R65 ;  /* 0x000000ffff177224 */ /* 0x000fe200078e0041 */
[----:B------:R-:W-:Y:S01]  /*6dd0*/  MOV R85, R27 ;  /* 0x0000001b00557202 */ /* 0x000fe20000000f00 */
[----:B------:R-:W-:Y:S02]  /*6de0*/  IMAD.MOV.U32 R64, RZ, RZ, R15 ;  /* 0x000000ffff407224 */ /* 0x000fe400078e000f */
[----:B------:R-:W-:-:S02]  /*6df0*/  IMAD.MOV.U32 R65, RZ, RZ, R25 ;  /* 0x000000ffff417224 */ /* 0x000fc400078e0019 */
[----:B------:R-:W-:Y:S02]  /*6e00*/  IMAD.MOV.U32 R84, RZ, RZ, R16 ;  /* 0x000000ffff547224 */ /* 0x000fe400078e0010 */
[----:B------:R-:W-:-:S04]  /*6e10*/  IMAD.WIDE R64, R7, 0x2, R64 ;  /* 0x0000000207407825 */ /* 0x000fc800078e0240 */
[----:B------:R-:W-:-:S04]  /*6e20*/  IMAD.WIDE R84, R7, 0x2, R84 ;  /* 0x0000000207547825 */ /* 0x000fc800078e0254 */
[----:B------:R-:W-:Y:S02]  /*6e30*/  IMAD.MOV.U32 R15, RZ, RZ, R64 ;  /* 0x000000ffff0f7224 */ /* 0x000fe400078e0040 */
[----:B------:R-:W-:Y:S02]  /*6e40*/  IMAD.MOV.U32 R25, RZ, RZ, R65 ;  /* 0x000000ffff197224 */ /* 0x000fe400078e0041 */
[C---:B0-----:R-:W-:Y:S01]  /*6e50*/  HMMA.16816.F32 R64, R68.reuse, R66, R80 ;  /* 0x000000424440723c */ /* 0x041fe20000001850 */
[----:B------:R-:W-:Y:S01]  /*6e60*/  IMAD.MOV.U32 R16, RZ, RZ, R84 ;  /* 0x000000ffff107224 */ /* 0x000fe200078e0054 */
[----:B------:R-:W0:Y:S01]  /*6e70*/  LDSM.16.MT88.4 R80, [R17+0x4800] ;  /* 0x004800001150783b */ /* 0x000e220000004200 */
[----:B------:R-:W-:Y:S02]  /*6e80*/  IMAD.MOV.U32 R27, RZ, RZ, R85 ;  /* 0x000000ffff1b7224 */ /* 0x000fe400078e0055 */
[----:B------:R-:W-:Y:S02]  /*6e90*/  IMAD.MOV.U32 R84, RZ, RZ, R198 ;  /* 0x000000ffff547224 */ /* 0x000fe400078e00c6 */
[----:B------:R-:W-:Y:S01]  /*6ea0*/  IMAD.MOV.U32 R85, RZ, RZ, R34 ;  /* 0x000000ffff557224 */ /* 0x000fe200078e0022 */
[----:B------:R-:W-:Y:S01]  /*6eb0*/  HMMA.16816.F32 R68, R68, R86, R88 ;  /* 0x000000564444723c */ /* 0x000fe20000001858 */
[----:B------:R-:W3:Y:S02]  /*6ec0*/  LDSM.16.MT88.4 R88, [R4+0x4c00] ;  /* 0x004c00000458783b */ /* 0x000ee40000004200 */
[----:B------:R-:W-:-:S04]  /*6ed0*/  IMAD.WIDE R84, R7, 0x2, R84 ;  /* 0x0000000207547825 */ /* 0x000fc800078e0254 */
[----:B------:R-:W-:Y:S01]  /*6ee0*/  IMAD.MOV.U32 R34, RZ, RZ, R85 ;  /* 0x000000ffff227224 */ /* 0x000fe200078e0055 */
[----:B------:R-:W-:Y:S01]  /*6ef0*/  MOV R85, R38 ;  /* 0x0000002600557202 */ /* 0x000fe20000000f00 */
[----:B------:R-:W-:Y:S02]  /*6f00*/  IMAD.MOV.U32 R198, RZ, RZ, R84 ;  /* 0x000000ffffc67224 */ /* 0x000fe400078e0054 */
[----:B------:R-:W-:-:S04]  /*6f10*/  IMAD.MOV.U32 R84, RZ, RZ, R26 ;  /* 0x000000ffff547224 */ /* 0x000fc800078e001a */
[----:B------:R-:W-:Y:S01]  /*6f20*/  IMAD.WIDE R84, R7, 0x2, R84 ;  /* 0x0000000207547825 */ /* 0x000fe200078e0254 */
[----:B-1----:R-:W-:Y:S03]  /*6f30*/  HMMA.16816.F32 R76, R92, R60, R76 ;  /* 0x0000003c5c4c723c */ /* 0x002fe6000000184c */
[----:B------:R-:W-:Y:S02]  /*6f40*/  IMAD.MOV.U32 R26, RZ, RZ, R84 ;  /* 0x000000ffff1a7224 */ /* 0x000fe400078e0054 */
[----:B------:R-:W-:Y:S02]  /*6f50*/  IMAD.MOV.U32 R38, RZ, RZ, R85 ;  /* 0x000000ffff267224 */ /* 0x000fe400078e0055 */
[----:B------:R-:W-:Y:S02]  /*6f60*/  IMAD.MOV.U32 R86, RZ, RZ, R28 ;  /* 0x000000ffff567224 */ /* 0x000fe400078e001c */
[----:B------:R-:W-:-:S02]  /*6f70*/  IMAD.MOV.U32 R87, RZ, RZ, R40 ;  /* 0x000000ffff577224 */ /* 0x000fc400078e0028 */
[----:B------:R-:W-:Y:S02]  /*6f80*/  IMAD.MOV.U32 R84, RZ, RZ, R199 ;  /* 0x000000ffff547224 */ /* 0x000fe400078e00c7 */
[----:B------:R-:W-:Y:S01]  /*6f90*/  IMAD.MOV.U32 R85, RZ, RZ, R44 ;  /* 0x000000ffff557224 */ /* 0x000fe200078e002c */
[----:B--2---:R-:W-:Y:S01]  /*6fa0*/  HMMA.16816.F32 R92, R92, R56, R72 ;  /* 0x000000385c5c723c */ /* 0x004fe20000001848 */
[----:B------:R-:W-:-:S04]  /*6fb0*/  IMAD.WIDE R86, R7, 0x2, R86 ;  /* 0x0000000207567825 */ /* 0x000fc800078e0256 */
[----:B------:R-:W-:-:S04]  /*6fc0*/  IMAD.WIDE R84, R7, 0x2, R84 ;  /* 0x0000000207547825 */ /* 0x000fc800078e0254 */
[----:B------:R-:W-:Y:S02]  /*6fd0*/  IMAD.MOV.U32 R28, RZ, RZ, R86 ;  /* 0x000000ffff1c7224 */ /* 0x000fe400078e0056 */
[----:B------:R-:W-:Y:S02]  /*6fe0*/  IMAD.MOV.U32 R40, RZ, RZ, R87 ;  /* 0x000000ffff287224 */ /* 0x000fe400078e0057 */
[----:B------:R-:W-:Y:S02]  /*6ff0*/  IMAD.MOV.U32 R72, RZ, RZ, R30 ;  /* 0x000000ffff487224 */ /* 0x000fe400078e001e */
[----:B------:R-:W-:Y:S02]  /*7000*/  IMAD.MOV.U32 R73, RZ, RZ, R42 ;  /* 0x000000ffff497224 */ /* 0x000fe400078e002a */
[----:B------:R-:W-:Y:S02]  /*7010*/  IMAD.MOV.U32 R199, RZ, RZ, R84 ;  /* 0x000000ffffc77224 */ /* 0x000fe400078e0054 */
[----:B------:R-:W-:-:S02]  /*7020*/  IMAD.MOV.U32 R44, RZ, RZ, R85 ;  /* 0x000000ffff2c7224 */ /* 0x000fc400078e0055 */
[----:B------:R-:W1:Y:S01]  /*7030*/  LDSM.16.MT88.4 R84, [R17+0x4c00] ;  /* 0x004c00001154783b */ /* 0x000e620000004200 */
[----:B------:R-:W-:Y:S01]  /*7040*/  MOV R75, R43 ;  /* 0x0000002b004b7202 */ /* 0x000fe20000000f00 */
[----:B------:R-:W-:-:S04]  /*7050*/  IMAD.WIDE R72, R7, 0x2, R72 ;  /* 0x0000000207487825 */ /* 0x000fc800078e0248 */
[----:B------:R-:W-:Y:S02]  /*7060*/  IMAD.MOV.U32 R74, RZ, RZ, R32 ;  /* 0x000000ffff4a7224 */ /* 0x000fe400078e0020 */
[----:B------:R-:W-:Y:S02]  /*7070*/  IMAD.MOV.U32 R30, RZ, RZ, R72 ;  /* 0x000000ffff1e7224 */ /* 0x000fe400078e0048 */
[----:B------:R-:W-:Y:S01]  /*7080*/  IMAD.WIDE R74, R7, 0x2, R74 ;  /* 0x00000002074a7825 */ /* 0x000fe200078e024a */
[----:B0-----:R-:W-:Y:S03]  /*7090*/  HMMA.16816.F32 R64, R80, R60, R64 ;  /* 0x0000003c5040723c */ /* 0x001fe60000001840 */
[----:B------:R-:W-:Y:S02]  /*70a0*/  IMAD.MOV.U32 R42, RZ, RZ, R73 ;  /* 0x000000ffff2a7224 */ /* 0x000fe400078e0049 */
[----:B------:R-:W-:-:S02]  /*70b0*/  IMAD.MOV.U32 R72, RZ, RZ, R35 ;  /* 0x000000ffff487224 */ /* 0x000fc400078e0023 */
[----:B------:R-:W-:Y:S01]  /*70c0*/  IMAD.MOV.U32 R73, RZ, RZ, R45 ;  /* 0x000000ffff497224 */ /* 0x000fe200078e002d */
[----:B------:R-:W-:Y:S01]  /*70d0*/  MOV R61, R46 ;  /* 0x0000002e003d7202 */ /* 0x000fe20000000f00 */
[----:B------:R-:W-:Y:S02]  /*70e0*/  IMAD.MOV.U32 R32, RZ, RZ, R74 ;  /* 0x000000ffff207224 */ /* 0x000fe400078e004a */
[----:B------:R-:W-:Y:S02]  /*70f0*/  IMAD.MOV.U32 R43, RZ, RZ, R75 ;  /* 0x000000ffff2b7224 */ /* 0x000fe400078e004b */
[----:B------:R-:W-:-:S04]  /*7100*/  IMAD.WIDE R72, R7, 0x2, R72 ;  /* 0x0000000207487825 */ /* 0x000fc800078e0248 */
[----:B------:R-:W-:Y:S02]  /*7110*/  IMAD.MOV.U32 R60, RZ, RZ, R37 ;  /* 0x000000ffff3c7224 */ /* 0x000fe400078e0025 */
[----:B------:R-:W-:Y:S02]  /*7120*/  IMAD.MOV.U32 R74, RZ, RZ, R39 ;  /* 0x000000ffff4a7224 */ /* 0x000fe400078e0027 */
[----:B------:R-:W-:Y:S01]  /*7130*/  IMAD.MOV.U32 R75, RZ, RZ, R47 ;  /* 0x000000ffff4b7224 */ /* 0x000fe200078e002f */
[----:B------:R-:W-:Y:S01]  /*7140*/  HMMA.16816.F32 R80, R80, R56, R68 ;  /* 0x000000385050723c */ /* 0x000fe20000001844 */
[C---:B------:R-:W-:Y:S01]  /*7150*/  IMAD.WIDE R46, R7.reuse, 0x2, R60 ;  /* 0x00000002072e7825 */ /* 0x040fe200078e023c */
[----:B------:R-:W-:Y:S03]  /*7160*/  LDSM.16.MT88.4 R68, [R4+0x5000] ;  /* 0x005000000444783b */ /* 0x000fe60000004200 */
[----:B------:R-:W-:-:S03]  /*7170*/  IMAD.WIDE R60, R7, 0x2, R74 ;  /* 0x00000002073c7825 */ /* 0x000fc600078e024a */
[C---:B---3--:R-:W-:Y:S01]  /*7180*/  HMMA.16816.F32 R76, R88.reuse, R62, R76 ;  /* 0x0000003e584c723c */ /* 0x048fe2000000184c */
[----:B------:R-:W-:Y:S02]  /*7190*/  IMAD.MOV.U32 R35, RZ, RZ, R72 ;  /* 0x000000ffff237224 */ /* 0x000fe400078e0048 */
[----:B------:R-:W-:Y:S02]  /*71a0*/  IMAD.MOV.U32 R45, RZ, RZ, R73 ;  /* 0x000000ffff2d7224 */ /* 0x000fe400078e0049 */
[----:B------:R-:W0:Y:S03]  /*71b0*/  LDSM.16.M88.4 R72, [R3+0x80] ;  /* 0x000080000348783b */ /* 0x000e260000000200 */
[----:B------:R-:W-:Y:S01]  /*71c0*/  HMMA.16816.F32 R92, R88, R58, R92 ;  /* 0x0000003a585c723c */ /* 0x000fe2000000185c */
[----:B------:R-:W2:Y:S01]  /*71d0*/  LDSM.16.M88.4 R88, [R3+0x2080] ;  /* 0x002080000358783b */ /* 0x000ea20000000200 */
[----:B------:R-:W-:-:S02]  /*71e0*/  IMAD.MOV.U32 R37, RZ, RZ, R46 ;  /* 0x000000ffff257224 */ /* 0x000fc400078e002e */
[----:B------:R-:W-:Y:S02]  /*71f0*/  IMAD.MOV.U32 R46, RZ, RZ, R47 ;  /* 0x000000ffff2e7224 */ /* 0x000fe400078e002f */
[----:B------:R-:W-:Y:S02]  /*7200*/  IMAD.MOV.U32 R39, RZ, RZ, R60 ;  /* 0x000000ffff277224 */ /* 0x000fe400078e003c */
[----:B------:R-:W-:Y:S02]  /*7210*/  IMAD.MOV.U32 R47, RZ, RZ, R61 ;  /* 0x000000ffff2f7224 */ /* 0x000fe400078e003d */
[----:B------:R-:W-:Y:S02]  /*7220*/  IMAD.MOV.U32 R60, RZ, RZ, R41 ;  /* 0x000000ffff3c7224 */ /* 0x000fe400078e0029 */
[----:B------:R-:W-:Y:S01]  /*7230*/  IMAD.MOV.U32 R61, RZ, RZ, R48 ;  /* 0x000000ffff3d7224 */ /* 0x000fe200078e0030 */
[----:B------:R-:W-:-:S03]  /*7240*/  MOV R57, R49 ;  /* 0x0000003100397202 */ /* 0x000fc60000000f00 */
[----:B------:R-:W-:-:S04]  /*7250*/  IMAD.WIDE R48, R7, 0x2, R60 ;  /* 0x0000000207307825 */ /* 0x000fc800078e023c */
[----:B------:R-:W-:Y:S02]  /*7260*/  IMAD.MOV.U32 R60, RZ, RZ, R97 ;  /* 0x000000ffff3c7224 */ /* 0x000fe400078e0061 */
[----:B------:R-:W-:-:S04]  /*7270*/  IMAD.MOV.U32 R61, RZ, RZ, R96 ;  /* 0x000000ffff3d7224 */ /* 0x000fc800078e0060 */
[C---:B------:R-:W-:Y:S01]  /*7280*/  IMAD.WIDE R60, R7.reuse, 0x2, R60 ;  /* 0x00000002073c7825 */ /* 0x040fe200078e023c */
[----:B-1----:R-:W-:Y:S03]  /*7290*/  HMMA.16816.F32 R64, R84, R62, R64 ;  /* 0x0000003e5440723c */ /* 0x002fe60000001840 */
[----:B------:R-:W-:Y:S02]  /*72a0*/  IMAD.MOV.U32 R56, RZ, RZ, R51 ;  /* 0x000000ffff387224 */ /* 0x000fe400078e0033 */
[----:B------:R-:W-:Y:S02]  /*72b0*/  IMAD.MOV.U32 R97, RZ, RZ, R60 ;  /* 0x000000ffff617224 */ /* 0x000fe400078e003c */
[----:B------:R-:W-:Y:S02]  /*72c0*/  IMAD.MOV.U32 R96, RZ, RZ, R61 ;  /* 0x000000ffff607224 */ /* 0x000fe400078e003d */
[----:B------:R-:W1:Y:S01]  /*72d0*/  LDSM.16.MT88.4 R60, [R17+0x5000] ;  /* 0x00500000113c783b */ /* 0x000e620000004200 */
[----:B------:R-:W-:-:S04]  /*72e0*/  IMAD.WIDE R56, R7, 0x2, R56 ;  /* 0x0000000207387825 */ /* 0x000fc800078e0238 */
[----:B------:R-:W-:Y:S02]  /*72f0*/  IMAD.MOV.U32 R41, RZ, RZ, R48 ;  /* 0x000000ffff297224 */ /* 0x000fe400078e0030 */
[----:B------:R-:W-:Y:S02]  /*7300*/  IMAD.MOV.U32 R48, RZ, RZ, R49 ;  /* 0x000000ffff307224 */ /* 0x000fe400078e0031 */
[----:B------:R-:W-:Y:S02]  /*7310*/  IMAD.MOV.U32 R51, RZ, RZ, R56 ;  /* 0x000000ffff337224 */ /* 0x000fe400078e0038 */
[----:B------:R-:W-:Y:S02]  /*7320*/  IMAD.MOV.U32 R49, RZ, RZ, R57 ;  /* 0x000000ffff317224 */ /* 0x000fe400078e0039 */
[----:B------:R-:W-:Y:S02]  /*7330*/  IMAD.MOV.U32 R56, RZ, RZ, R55 ;  /* 0x000000ffff387224 */ /* 0x000fe400078e0037 */
[----:B------:R-:W-:-:S04]  /*7340*/  IMAD.MOV.U32 R57, RZ, RZ, R54 ;  /* 0x000000ffff397224 */ /* 0x000fc800078e0036 */
[C---:B------:R-:W-:Y:S01]  /*7350*/  IMAD.WIDE R56, R7.reuse, 0x2, R56 ;  /* 0x0000000207387825 */ /* 0x040fe200078e0238 */
[C---:B0-----:R-:W-:Y:S03]  /*7360*/  HMMA.16816.F32 R76, R68.reuse, R72, R76 ;  /* 0x00000048444c723c */ /* 0x041fe6000000184c */
[----:B------:R-:W-:Y:S01]  /*7370*/  IMAD.MOV.U32 R55, RZ, RZ, R56 ;  /* 0x000000ffff377224 */ /* 0x000fe200078e0038 */
[----:B------:R-:W-:Y:S01]  /*7380*/  MOV R54, R57 ;  /* 0x0000003900367202 */ /* 0x000fe20000000f00 */
[----:B------:R-:W-:Y:S02]  /*7390*/  IMAD.MOV.U32 R56, RZ, RZ, R201 ;  /* 0x000000ffff387224 */ /* 0x000fe400078e00c9 */
[----:B------:R-:W-:Y:S01]  /*73a0*/  IMAD.MOV.U32 R57, RZ, RZ, R103 ;  /* 0x000000ffff397224 */ /* 0x000fe200078e0067 */
[----:B--2---:R-:W-:Y:S03]  /*73b0*/  HMMA.16816.F32 R92, R68, R88, R92 ;  /* 0x00000058445c723c */ /* 0x004fe6000000185c */
[----:B------:R-:W-:-:S04]  /*73c0*/  IMAD.WIDE R56, R7, 0x2, R56 ;  /* 0x0000000207387825 */ /* 0x000fc800078e0238 */
[----:B------:R-:W-:Y:S02]  /*73d0*/  IMAD.MOV.U32 R68, RZ, RZ, R111 ;  /* 0x000000ffff447224 */ /* 0x000fe400078e006f */
[----:B------:R-:W-:Y:S02]  /*73e0*/  IMAD.MOV.U32 R69, RZ, RZ, R110 ;  /* 0x000000ffff457224 */ /* 0x000fe400078e006e */
[----:B------:R-:W-:Y:S02]  /*73f0*/  IMAD.MOV.U32 R70, RZ, RZ, R113 ;  /* 0x000000ffff467224 */ /* 0x000fe400078e0071 */
[----:B------:R-:W-:Y:S02]  /*7400*/  IMAD.MOV.U32 R71, RZ, RZ, R112 ;  /* 0x000000ffff477224 */ /* 0x000fe400078e0070 */
[C---:B------:R-:W-:Y:S01]  /*7410*/  IMAD.WIDE R68, R7.reuse, 0x2, R68 ;  /* 0x0000000207447825 */ /* 0x040fe200078e0244 */
[----:B------:R-:W-:Y:S03]  /*7420*/  HMMA.16816.F32 R80, R84, R58, R80 ;  /* 0x0000003a5450723c */ /* 0x000fe60000001850 */
[----:B------:R-:W-:-:S04]  /*7430*/  IMAD.WIDE R70, R7, 0x2, R70 ;  /* 0x0000000207467825 */ /* 0x000fc800078e0246 */
[----:B------:R-:W-:Y:S01]  /*7440*/  IMAD.MOV.U32 R201, RZ, RZ, R56 ;  /* 0x000000ffffc97224 */ /* 0x000fe200078e0038 */
[----:B------:R-:W-:Y:S01]  /*7450*/  MOV R112, R71 ;  /* 0x0000004700707202 */ /* 0x000fe20000000f00 */
[----:B------:R-:W-:Y:S02]  /*7460*/  IMAD.MOV.U32 R103, RZ, RZ, R57 ;  /* 0x000000ffff677224 */ /* 0x000fe400078e0039 */
[----:B------:R-:W-:Y:S01]  /*7470*/  IMAD.MOV.U32 R111, RZ, RZ, R68 ;  /* 0x000000ffff6f7224 */ /* 0x000fe200078e0044 */
[----:B------:R-:W-:Y:S01]  /*7480*/  LDSM.16.MT88.4 R56, [R4+0x5400] ;  /* 0x005400000438783b */ /* 0x000fe20000004200 */
[----:B------:R-:W-:Y:S02]  /*7490*/  IMAD.MOV.U32 R110, RZ, RZ, R69 ;  /* 0x000000ffff6e7224 */ /* 0x000fe400078e0045 */
[----:B------:R-:W-:Y:S02]  /*74a0*/  IMAD.MOV.U32 R113, RZ, RZ, R70 ;  /* 0x000000ffff717224 */ /* 0x000fe400078e0046 */
[----:B------:R-:W0:Y:S01]  /*74b0*/  LDSM.16.MT88.4 R68, [R17+0x5400] ;  /* 0x005400001144783b */ /* 0x000e220000004200 */
[----:B------:R-:W-:-:S04]  /*74c0*/  LOP3.LUT R105, R105, R104, RZ, 0x3c, !PT ;  /* 0x0000006869697212 */ /* 0x000fc800078e3cff */
[C---:B------:R-:W-:Y:S01]  /*74d0*/  LOP3.LUT R104, R105.reuse, R104, RZ, 0x3c, !PT ;  /* 0x0000006869687212 */ /* 0x040fe200078e3cff */
[----:B------:R-:W-:Y:S01]  /*74e0*/  IMAD.MOV.U32 R84, RZ, RZ, R107 ;  /* 0x000000ffff547224 */ /* 0x000fe200078e006b */
[----:B-1----:R-:W-:Y:S01]  /*74f0*/  HMMA.16816.F32 R64, R60, R72, R64 ;  /* 0x000000483c40723c */ /* 0x002fe20000001840 */
[----:B------:R-:W-:Y:S01]  /*7500*/  IMAD.MOV.U32 R85, RZ, RZ, R106 ;  /* 0x000000ffff557224 */ /* 0x000fe200078e006a */
[----:B------:R-:W-:-:S05]  /*7510*/  LOP3.LUT R105, R105, R104, RZ, 0x3c, !PT ;  /* 0x0000006869697212 */ /* 0x000fca00078e3cff */
[----:B------:R-:W-:Y:S02]  /*7520*/  IMAD.MOV.U32 R72, RZ, RZ, R120 ;  /* 0x000000ffff487224 */ /* 0x000fe400078e0078 */
[----:B------:R-:W-:Y:S02]  /*7530*/  IMAD.MOV.U32 R73, RZ, RZ, R119 ;  /* 0x000000ffff497224 */ /* 0x000fe400078e0077 */
[----:B------:R-:W-:-:S04]  /*7540*/  IMAD.WIDE R106, R7, 0x2, R104 ;  /* 0x00000002076a7825 */ /* 0x000fc800078e0268 */
[----:B------:R-:W-:-:S04]  /*7550*/  IMAD.WIDE R84, R7, 0x2, R84 ;  /* 0x0000000207547825 */ /* 0x000fc800078e0254 */
[----:B------:R-:W-:Y:S01]  /*7560*/  IMAD.WIDE R72, R7, 0x2, R72 ;  /* 0x0000000207487825 */ /* 0x000fe200078e0248 */
[----:B------:R-:W-:Y:S01]  /*7570*/  HMMA.16816.F32 R80, R60, R88, R80 ;  /* 0x000000583c50723c */ /* 0x000fe20000001850 */
[----:B------:R-:W-:Y:S02]  /*7580*/  LDSM.16.M88.4 R60, [R5+0x80] ;  /* 0x00008000053c783b */ /* 0x000fe40000000200 */
[----:B------:R-:W-:Y:S01]  /*7590*/  IMAD.MOV.U32 R105, RZ, RZ, R106 ;  /* 0x000000ffff697224 */ /* 0x000fe200078e006a */
[----:B------:R-:W-:Y:S01]  /*75a0*/  MOV R106, R85 ;  /* 0x00000055006a7202 */ /* 0x000fe20000000f00 */
[----:B------:R-:W-:Y:S02]  /*75b0*/  IMAD.MOV.U32 R104, RZ, RZ, R107 ;  /* 0x000000ffff687224 */ /* 0x000fe400078e006b */
[----:B------:R-:W-:Y:S02]  /*75c0*/  IMAD.MOV.U32 R86, RZ, RZ, R109 ;  /* 0x000000ffff567224 */ /* 0x000fe400078e006d */
[----:B------:R-:W-:-:S02]  /*75d0*/  IMAD.MOV.U32 R87, RZ, RZ, R108 ;  /* 0x000000ffff577224 */ /* 0x000fc400078e006c */
[----:B------:R-:W-:Y:S02]  /*75e0*/  IMAD.MOV.U32 R107, RZ, RZ, R84 ;  /* 0x000000ffff6b7224 */ /* 0x000fe400078e0054 */
[----:B------:R-:W-:Y:S02]  /*75f0*/  IMAD.MOV.U32 R120, RZ, RZ, R72 ;  /* 0x000000ffff787224 */ /* 0x000fe400078e0048 */
[----:B------:R-:W-:Y:S02]  /*7600*/  IMAD.MOV.U32 R119, RZ, RZ, R73 ;  /* 0x000000ffff777224 */ /* 0x000fe400078e0049 */
[----:B------:R-:W-:Y:S02]  /*7610*/  IMAD.MOV.U32 R84, RZ, RZ, R202 ;  /* 0x000000ffff547224 */ /* 0x000fe400078e00ca */
[----:B------:R-:W-:Y:S02]  /*7620*/  IMAD.MOV.U32 R85, RZ, RZ, R114 ;  /* 0x000000ffff557224 */ /* 0x000fe400078e0072 */
[----:B------:R-:W-:-:S02]  /*7630*/  IMAD.MOV.U32 R72, RZ, RZ, R122 ;  /* 0x000000ffff487224 */ /* 0x000fc400078e007a */
[----:B------:R-:W-:Y:S02]  /*7640*/  IMAD.MOV.U32 R73, RZ, RZ, R121 ;  /* 0x000000ffff497224 */ /* 0x000fe400078e0079 */
[----:B------:R-:W-:Y:S02]  /*7650*/  IMAD.MOV.U32 R88, RZ, RZ, R124 ;  /* 0x000000ffff587224 */ /* 0x000fe400078e007c */
[----:B------:R-:W-:Y:S02]  /*7660*/  IMAD.MOV.U32 R89, RZ, RZ, R123 ;  /* 0x000000ffff597224 */ /* 0x000fe400078e007b */
[----:B------:R-:W-:-:S04]  /*7670*/  IMAD.WIDE R86, R7, 0x2, R86 ;  /* 0x0000000207567825 */ /* 0x000fc800078e0256 */
[----:B------:R-:W-:-:S04]  /*7680*/  IMAD.WIDE R84, R7, 0x2, R84 ;  /* 0x0000000207547825 */ /* 0x000fc800078e0254 */
        /* <DEDUP_REMOVED lines=20> */
[----:B------:R-:W-:Y:S01]  /*77d0*/  IMAD.WIDE R72, R7, 0x2, R72 ;  /* 0x0000000207487825 */ /* 0x000fe200078e0248 */
[----:B------:R-:W-:-:S03]  /*77e0*/  MOV R117, R87 ;  /* 0x0000005700757202 */ /* 0x000fc60000000f00 */
[----:B------:R-:W-:Y:S01]  /*77f0*/  IMAD.WIDE R88, R7, 0x2, R88 ;  /* 0x0000000207587825 */ /* 0x000fe200078e0258 */
[----:B0-----:R-:W-:Y:S03]  /*7800*/  HMMA.16816.F32 R64, R68, R74, R64 ;  /* 0x0000004a4440723c */ /* 0x001fe60000001840 */
[----:B------:R-:W-:Y:S02]  /*7810*/  IMAD.MOV.U32 R116, RZ, RZ, R84 ;  /* 0x000000ffff747224 */ /* 0x000fe400078e0054 */
[----:B------:R-:W-:Y:S02]  /*7820*/  IMAD.MOV.U32 R115, RZ, RZ, R85 ;  /* 0x000000ffff737224 */ /* 0x000fe400078e0055 */
[----:B------:R-:W-:Y:S01]  /*7830*/  IMAD.MOV.U32 R118, RZ, RZ, R86 ;  /* 0x000000ffff767224 */ /* 0x000fe200078e0056 */
[----:B------:R-:W-:Y:S01]  /*7840*/  HMMA.16816.F32 R92, R56, R90, R92 ;  /* 0x0000005a385c723c */ /* 0x000fe2000000185c */
[----:B------:R-:W-:-:S02]  /*7850*/  IMAD.MOV.U32 R126, RZ, RZ, R88 ;  /* 0x000000ffff7e7224 */ /* 0x000fc400078e0058 */
[----:B------:R-:W-:Y:S02]  /*7860*/  IMAD.MOV.U32 R125, RZ, RZ, R89 ;  /* 0x000000ffff7d7224 */ /* 0x000fe400078e0059 */
[----:B------:R-:W-:Y:S02]  /*7870*/  IMAD.MOV.U32 R203, RZ, RZ, R72 ;  /* 0x000000ffffcb7224 */ /* 0x000fe400078e0048 */
[----:B------:R-:W-:Y:S01]  /*7880*/  IMAD.MOV.U32 R162, RZ, RZ, R73 ;  /* 0x000000ffffa27224 */ /* 0x000fe200078e0049 */
[----:B------:R-:W-:Y:S01]  /*7890*/  HMMA.16816.F32 R84, R56, R74, R76 ;  /* 0x0000004a3854723c */ /* 0x000fe2000000184c */
[----:B------:R-:W0:Y:S01]  /*78a0*/  LDSM.16.MT88.4 R72, [R17+0x5800] ;  /* 0x005800001148783b */ /* 0x000e220000004200 */
[----:B------:R-:W-:Y:S02]  /*78b0*/  IMAD.MOV.U32 R88, RZ, RZ, R204 ;  /* 0x000000ffff587224 */ /* 0x000fe400078e00cc */
[----:B------:R-:W-:Y:S01]  /*78c0*/  IMAD.MOV.U32 R89, RZ, RZ, R164 ;  /* 0x000000ffff597224 */ /* 0x000fe200078e00a4 */
[----:B------:R-:W-:Y:S04]  /*78d0*/  LDSM.16.MT88.4 R76, [R4+0x5800] ;  /* 0x00580000044c783b */ /* 0x000fe80000004200 */
[----:B------:R-:W1:Y:S01]  /*78e0*/  LDSM.16.M88.4 R56, [R5+0x2080] ;  /* 0x002080000538783b */ /* 0x000e620000000200 */
[----:B------:R-:W-:Y:S01]  /*78f0*/  IMAD.WIDE R88, R7, 0x2, R88 ;  /* 0x0000000207587825 */ /* 0x000fe200078e0258 */
[----:B------:R-:W-:-:S03]  /*7900*/  LOP3.LUT R133, R133, R132, RZ, 0x3c, !PT ;  /* 0x0000008485857212 */ /* 0x000fc600078e3cff */
[----:B------:R-:W-:Y:S02]  /*7910*/  IMAD.MOV.U32 R204, RZ, RZ, R88 ;  /* 0x000000ffffcc7224 */ /* 0x000fe400078e0058 */
[----:B------:R-:W-:Y:S02]  /*7920*/  IMAD.MOV.U32 R164, RZ, RZ, R89 ;  /* 0x000000ffffa47224 */ /* 0x000fe400078e0059 */
[----:B------:R-:W-:Y:S02]  /*7930*/  IMAD.MOV.U32 R88, RZ, RZ, R137 ;  /* 0x000000ffff587224 */ /* 0x000fe400078e0089 */
[----:B------:R-:W-:Y:S01]  /*7940*/  IMAD.MOV.U32 R89, RZ, RZ, R136 ;  /* 0x000000ffff597224 */ /* 0x000fe200078e0088 */
[----:B------:R-:W-:Y:S01]  /*7950*/  LOP3.LUT R132, R133, R132, RZ, 0x3c, !PT ;  /* 0x0000008485847212 */ /* 0x000fe200078e3cff */
[----:B------:R-:W-:Y:S02]  /*7960*/  IMAD.MOV.U32 R146, RZ, RZ, R197 ;  /* 0x000000ffff927224 */ /* 0x000fe400078e00c5 */
[----:B------:R-:W-:Y:S01]  /*7970*/  IMAD.WIDE R88, R7, 0x2, R88 ;  /* 0x0000000207587825 */ /* 0x000fe200078e0258 */
[----:B------:R-:W-:Y:S03]  /*7980*/  HMMA.16816.F32 R80, R68, R90, R80 ;  /* 0x0000005a4450723c */ /* 0x000fe60000001850 */
[----:B------:R-:W-:Y:S01]  /*7990*/  IMAD.MOV.U32 R147, RZ, RZ, R29 ;  /* 0x000000ffff937224 */ /* 0x000fe200078e001d */
[----:B------:R-:W-:Y:S01]  /*79a0*/  LOP3.LUT R133, R133, R132, RZ, 0x3c, !PT ;  /* 0x0000008485857212 */ /* 0x000fe200078e3cff */
[----:B------:R-:W-:Y:S01]  /*79b0*/  IMAD.MOV.U32 R136, RZ, RZ, R89 ;  /* 0x000000ffff887224 */ /* 0x000fe200078e0059 */
[----:B------:R-:W-:Y:S01]  /*79c0*/  MOV R89, R140 ;  /* 0x0000008c00597202 */ /* 0x000fe20000000f00 */
[----:B------:R-:W-:Y:S01]  /*79d0*/  IMAD.MOV.U32 R137, RZ, RZ, R88 ;  /* 0x000000ffff897224 */ /* 0x000fe200078e0058 */
[----:B------:R-:W-:Y:S01]  /*79e0*/  MOV R91, R134 ;  /* 0x00000086005b7202 */ /* 0x000fe20000000f00 */
[----:B------:R-:W-:Y:S01]  /*79f0*/  IMAD.WIDE R146, R7, 0x2, R146 ;  /* 0x0000000207927825 */ /* 0x000fe200078e0292 */
[----:B------:R-:W2:Y:S03]  /*7a00*/  LDSM.16.MT88.4 R68, [R4+0x5c00] ;  /* 0x005c00000444783b */ /* 0x000ea60000004200 */
[----:B------:R-:W-:-:S02]  /*7a10*/  IMAD.MOV.U32 R90, RZ, RZ, R135 ;  /* 0x000000ffff5a7224 */ /* 0x000fc400078e0087 */
[----:B------:R-:W-:Y:S02]  /*7a20*/  IMAD.MOV.U32 R88, RZ, RZ, R165 ;  /* 0x000000ffff587224 */ /* 0x000fe400078e00a5 */
[----:B------:R-:W-:Y:S02]  /*7a30*/  IMAD.MOV.U32 R197, RZ, RZ, R146 ;  /* 0x000000ffffc57224 */ /* 0x000fe400078e0092 */
[----:B------:R-:W-:Y:S02]  /*7a40*/  IMAD.MOV.U32 R29, RZ, RZ, R147 ;  /* 0x000000ffff1d7224 */ /* 0x000fe400078e0093 */
[----:B------:R-:W-:-:S04]  /*7a50*/  IMAD.WIDE R134, R7, 0x2, R132 ;  /* 0x0000000207867825 */ /* 0x000fc800078e0284 */
[----:B------:R-:W-:-:S04]  /*7a60*/  IMAD.WIDE R90, R7, 0x2, R90 ;  /* 0x00000002075a7825 */ /* 0x000fc800078e025a */
[----:B------:R-:W-:-:S04]  /*7a70*/  IMAD.WIDE R88, R7, 0x2, R88 ;  /* 0x0000000207587825 */ /* 0x000fc800078e0258 */
[----:B------:R-:W-:Y:S02]  /*7a80*/  IMAD.MOV.U32 R146, RZ, RZ, R19 ;  /* 0x000000ffff927224 */ /* 0x000fe400078e0013 */
[----:B------:R-:W-:Y:S02]  /*7a90*/  IMAD.MOV.U32 R147, RZ, RZ, R31 ;  /* 0x000000ffff937224 */ /* 0x000fe400078e001f */
[----:B------:R-:W-:Y:S02]  /*7aa0*/  IMAD.MOV.U32 R133, RZ, RZ, R134 ;  /* 0x000000ffff857224 */ /* 0x000fe400078e0086 */
[----:B------:R-:W-:Y:S02]  /*7ab0*/  IMAD.MOV.U32 R132, RZ, RZ, R135 ;  /* 0x000000ffff847224 */ /* 0x000fe400078e0087 */
[----:B------:R-:W-:-:S04]  /*7ac0*/  IMAD.WIDE R146, R7, 0x2, R146 ;  /* 0x0000000207927825 */ /* 0x000fc800078e0292 */
[----:B------:R-:W-:Y:S02]  /*7ad0*/  IMAD.MOV.U32 R135, RZ, RZ, R90 ;  /* 0x000000ffff877224 */ /* 0x000fe400078e005a */
[----:B------:R-:W-:Y:S02]  /*7ae0*/  IMAD.MOV.U32 R134, RZ, RZ, R91 ;  /* 0x000000ffff867224 */ /* 0x000fe400078e005b */
[----:B------:R-:W-:Y:S02]  /*7af0*/  IMAD.MOV.U32 R165, RZ, RZ, R88 ;  /* 0x000000ffffa57224 */ /* 0x000fe400078e0058 */
[----:B------:R-:W-:Y:S02]  /*7b00*/  IMAD.MOV.U32 R140, RZ, RZ, R89 ;  /* 0x000000ffff8c7224 */ /* 0x000fe400078e0059 */
[----:B------:R-:W3:Y:S01]  /*7b10*/  LDSM.16.MT88.4 R88, [R17+0x5c00] ;  /* 0x005c00001158783b */ /* 0x000ee20000004200 */
[----:B------:R-:W-:Y:S02]  /*7b20*/  IMAD.MOV.U32 R19, RZ, RZ, R146 ;  /* 0x000000ffff137224 */ /* 0x000fe400078e0092 */
[----:B------:R-:W-:-:S02]  /*7b30*/  IMAD.MOV.U32 R31, RZ, RZ, R147 ;  /* 0x000000ffff1f7224 */ /* 0x000fc400078e0093 */
[----:B------:R-:W-:Y:S02]  /*7b40*/  IMAD.MOV.U32 R146, RZ, RZ, R24 ;  /* 0x000000ffff927224 */ /* 0x000fe400078e0018 */
[----:B------:R-:W-:Y:S01]  /*7b50*/  IMAD.MOV.U32 R147, RZ, RZ, R36 ;  /* 0x000000ffff937224 */ /* 0x000fe200078e0024 */
[----:B0-----:R-:W-:Y:S03]  /*7b60*/  HMMA.16816.F32 R64, R72, R60, R64 ;  /* 0x0000003c4840723c */ /* 0x001fe60000001840 */
[----:B------:R-:W-:-:S04]  /*7b70*/  IMAD.WIDE R146, R7, 0x2, R146 ;  /* 0x0000000207927825 */ /* 0x000fc800078e0292 */
[----:B------:R-:W-:Y:S01]  /*7b80*/  IMAD.MOV.U32 R24, RZ, RZ, R146 ;  /* 0x000000ffff187224 */ /* 0x000fe200078e0092 */
[----:B-1----:R-:W-:Y:S01]  /*7b90*/  HMMA.16816.F32 R92, R76, R56, R92 ;  /* 0x000000384c5c723c */ /* 0x002fe2000000185c */
[----:B------:R-:W-:Y:S02]  /*7ba0*/  IMAD.MOV.U32 R36, RZ, RZ, R147 ;  /* 0x000000ffff247224 */ /* 0x000fe400078e0093 */
[----:B------:R-:W-:Y:S02]  /*7bb0*/  IMAD.MOV.U32 R146, RZ, RZ, R200 ;  /* 0x000000ffff927224 */ /* 0x000fe400078e00c8 */
[----:B------:R-:W-:-:S03]  /*7bc0*/  IMAD.MOV.U32 R147, RZ, RZ, R98 ;  /* 0x000000ffff937224 */ /* 0x000fc600078e0062 */
[----:B------:R-:W-:Y:S01]  /*7bd0*/  HMMA.16816.F32 R72, R72, R56, R80 ;  /* 0x000000384848723c */ /* 0x000fe20000001850 */
[----:B------:R-:W-:-:S06]  /*7be0*/  IMAD.WIDE R146, R7, 0x2, R146 ;  /* 0x0000000207927825 */ /* 0x000fcc00078e0292 */
[----:B------:R-:W-:Y:S01]  /*7bf0*/  MOV R57, R150 ;  /* 0x0000009600397202 */ /* 0x000fe20000000f00 */
[----:B------:R-:W-:Y:S01]  /*7c00*/  HMMA.16816.F32 R84, R76, R60, R84 ;  /* 0x0000003c4c54723c */ /* 0x000fe20000001854 */
[----:B------:R-:W-:-:S06]  /*7c10*/  IMAD.MOV.U32 R56, RZ, RZ, R151 ;  /* 0x000000ffff387224 */ /* 0x000fcc00078e0097 */
[----:B------:R-:W-:Y:S02]  /*7c20*/  IMAD.MOV.U32 R60, RZ, RZ, R206 ;  /* 0x000000ffff3c7224 */ /* 0x000fe400078e00ce */
[----:B------:R-:W-:Y:S02]  /*7c30*/  IMAD.MOV.U32 R61, RZ, RZ, R181 ;  /* 0x000000ffff3d7224 */ /* 0x000fe400078e00b5 */
[----:B------:R-:W-:-:S04]  /*7c40*/  IMAD.WIDE R56, R7, 0x2, R56 ;  /* 0x0000000207387825 */ /* 0x000fc800078e0238 */
[----:B------:R-:W-:Y:S01]  /*7c50*/  IMAD.WIDE R60, R7, 0x2, R60 ;  /* 0x00000002073c7825 */ /* 0x000fe200078e023c */
[----:B------:R-:W-:-:S03]  /*7c60*/  MOV R149, R33 ;  /* 0x0000002100957202 */ /* 0x000fc60000000f00 */
        /* <DEDUP_REMOVED lines=19> */
[----:B------:R-:W-:-:S04]  /*7da0*/  IMAD.WIDE R78, R7, 0x2, R78 ;  /* 0x00000002074e7825 */ /* 0x000fc800078e024e */
[----:B------:R-:W-:-:S04]  /*7db0*/  IMAD.WIDE R80, R7, 0x2, R80 ;  /* 0x0000000207507825 */ /* 0x000fc800078e0250 */
[----:B------:R-:W-:-:S04]  /*7dc0*/  IMAD.WIDE R146, R7, 0x2, R146 ;  /* 0x0000000207927825 */ /* 0x000fc800078e0292 */
[----:B------:R-:W-:-:S04]  /*7dd0*/  IMAD.WIDE R76, R7, 0x2, R76 ;  /* 0x00000002074c7825 */ /* 0x000fc800078e024c */
[----:B------:R-:W-:-:S04]  /*7de0*/  IMAD.WIDE R60, R7, 0x2, R60 ;  /* 0x00000002073c7825 */ /* 0x000fc800078e023c */
[----:B------:R-:W-:Y:S01]  /*7df0*/  IMAD.WIDE R56, R7, 0x2, R56 ;  /* 0x0000000207387825 */ /* 0x000fe200078e0238 */
[----:B------:R-:W-:-:S03]  /*7e00*/  MOV R99, R147 ;  /* 0x0000009300637202 */ /* 0x000fc60000000f00 */
[----:B------:R-:W-:Y:S01]  /*7e10*/  IMAD.WIDE R148, R7, 0x2, R148 ;  /* 0x0000000207947825 */ /* 0x000fe200078e0294 */
[----:B------:R-:W-:-:S03]  /*7e20*/  IADD3 R50, R50, -0x1, RZ ;  /* 0xffffffff32327810 */ /* 0x000fc60007ffe0ff */
[----:B------:R-:W-:Y:S01]  /*7e30*/  IMAD.MOV.U32 R138, RZ, RZ, R79 ;  /* 0x000000ffff8a7224 */ /* 0x000fe200078e004f */
[----:B------:R-:W-:Y:S01]  /*7e40*/  MOV R79, R143 ;  /* 0x0000008f004f7202 */ /* 0x000fe20000000f00 */
[----:B------:R-:W-:Y:S01]  /*7e50*/  IMAD.MOV.U32 R152, RZ, RZ, R81 ;  /* 0x000000ffff987224 */ /* 0x000fe200078e0051 */
[----:B------:R-:W-:Y:S01]  /*7e60*/  MOV R81, R154 ;  /* 0x0000009a00517202 */ /* 0x000fe20000000f00 */
        /* <DEDUP_REMOVED lines=22> */
[----:B------:R-:W-:Y:S01]  /*7fd0*/  IMAD.MOV.U32 R149, RZ, RZ, R101 ;  /* 0x000000ffff957224 */ /* 0x000fe200078e0065 */
[----:B------:R-:W-:Y:S01]  /*7fe0*/  ISETP.NE.U32.AND P0, PT, R50, RZ, PT ;  /* 0x000000ff3200720c */ /* 0x000fe20003f05070 */
[----:B------:R-:W-:-:S04]  /*7ff0*/  IMAD.WIDE R76, R7, 0x2, R76 ;  /* 0x00000002074c7825 */ /* 0x000fc800078e024c */
[----:B------:R-:W-:-:S04]  /*8000*/  IMAD.WIDE R78, R7, 0x2, R78 ;  /* 0x00000002074e7825 */ /* 0x000fc800078e024e */
[----:B------:R-:W-:-:S04]  /*8010*/  IMAD.WIDE R80, R7, 0x2, R80 ;  /* 0x0000000207507825 */ /* 0x000fc800078e0250 */
        /* <DEDUP_REMOVED lines=8> */
[----:B------:R-:W-:Y:S01]  /*80a0*/  IMAD.MOV.U32 R184, RZ, RZ, R80 ;  /* 0x000000ffffb87224 */ /* 0x000fe200078e0050 */
[----:B--2---:R-:W-:Y:S01]  /*80b0*/  HMMA.16816.F32 R76, R68, R62, R84 ;  /* 0x0000003e444c723c */ /* 0x004fe20000001854 */
[----:B------:R-:W-:-:S02]  /*80c0*/  IMAD.MOV.U32 R154, RZ, RZ, R81 ;  /* 0x000000ffff9a7224 */ /* 0x000fc400078e0051 */
[----:B------:R-:W-:Y:S01]  /*80d0*/  IMAD.MOV.U32 R127, RZ, RZ, R147 ;  /* 0x000000ffff7f7224 */ /* 0x000fe200078e0093 */
[----:B------:R-:W-:Y:S01]  /*80e0*/  MOV R147, R129 ;  /* 0x0000008100937202 */ /* 0x000fe20000000f00 */
[----:B------:R-:W-:Y:S01]  /*80f0*/  IMAD.MOV.U32 R153, RZ, RZ, R61 ;  /* 0x000000ffff997224 */ /* 0x000fe200078e003d */
[----:B------:R-:W-:Y:S01]  /*8100*/  MOV R61, R156 ;  /* 0x0000009c003d7202 */ /* 0x000fe20000000f00 */
[----:B------:R-:W-:Y:S01]  /*8110*/  IMAD.MOV.U32 R157, RZ, RZ, R57 ;  /* 0x000000ffff9d7224 */ /* 0x000fe200078e0039 */
[----:B---3--:R-:W-:Y:S01]  /*8120*/  HMMA.16816.F32 R80, R88, R62, R64 ;  /* 0x0000003e5850723c */ /* 0x008fe20000001840 */
[----:B------:R-:W-:Y:S01]  /*8130*/  IMAD.MOV.U32 R102, RZ, RZ, R148 ;  /* 0x000000ffff667224 */ /* 0x000fe200078e0094 */
[----:B------:R-:W-:Y:S01]  /*8140*/  MOV R57, R161 ;  /* 0x000000a100397202 */ /* 0x000fe20000000f00 */
[----:B------:R-:W-:Y:S02]  /*8150*/  IMAD.MOV.U32 R101, RZ, RZ, R149 ;  /* 0x000000ffff657224 */ /* 0x000fe400078e0095 */
[----:B------:R-:W-:-:S02]  /*8160*/  IMAD.MOV.U32 R128, RZ, RZ, R146 ;  /* 0x000000ffff807224 */ /* 0x000fc400078e0092 */
[----:B------:R-:W-:Y:S01]  /*8170*/  IMAD.MOV.U32 R158, RZ, RZ, R60 ;  /* 0x000000ffff9e7224 */ /* 0x000fe200078e003c */
[-C--:B------:R-:W-:Y:S01]  /*8180*/  HMMA.16816.F32 R68, R68, R58.reuse, R92 ;  /* 0x0000003a4444723c */ /* 0x080fe2000000185c */
[----:B------:R-:W-:Y:S02]  /*8190*/  IMAD.MOV.U32 R193, RZ, RZ, R56 ;  /* 0x000000ffffc17224 */ /* 0x000fe400078e0038 */
[----:B------:R-:W-:Y:S02]  /*81a0*/  IMAD.MOV.U32 R146, RZ, RZ, R130 ;  /* 0x000000ffff927224 */ /* 0x000fe400078e0082 */
[----:B------:R-:W-:Y:S02]  /*81b0*/  IMAD.MOV.U32 R148, RZ, RZ, R163 ;  /* 0x000000ffff947224 */ /* 0x000fe400078e00a3 */
[----:B------:R-:W-:Y:S01]  /*81c0*/  IMAD.MOV.U32 R149, RZ, RZ, R131 ;  /* 0x000000ffff957224 */ /* 0x000fe200078e0083 */
[----:B------:R-:W-:Y:S01]  /*81d0*/  HMMA.16816.F32 R88, R88, R58, R72 ;  /* 0x0000003a5858723c */ /* 0x000fe20000001848 */
[----:B------:R-:W-:-:S02]  /*81e0*/  IMAD.MOV.U32 R62, RZ, RZ, R159 ;  /* 0x000000ffff3e7224 */ /* 0x000fc400078e009f */
[----:B------:R-:W-:Y:S02]  /*81f0*/  IMAD.MOV.U32 R63, RZ, RZ, R155 ;  /* 0x000000ffff3f7224 */ /* 0x000fe400078e009b */
[----:B------:R-:W-:Y:S02]  /*8200*/  IMAD.MOV.U32 R60, RZ, RZ, R192 ;  /* 0x000000ffff3c7224 */ /* 0x000fe400078e00c0 */
[----:B------:R-:W-:Y:S02]  /*8210*/  IMAD.MOV.U32 R58, RZ, RZ, R194 ;  /* 0x000000ffff3a7224 */ /* 0x000fe400078e00c2 */
[----:B------:R-:W-:Y:S02]  /*8220*/  IMAD.MOV.U32 R59, RZ, RZ, R160 ;  /* 0x000000ffff3b7224 */ /* 0x000fe400078e00a0 */
[----:B------:R-:W-:Y:S02]  /*8230*/  IMAD.MOV.U32 R56, RZ, RZ, R195 ;  /* 0x000000ffff387224 */ /* 0x000fe400078e00c3 */
[----:B------:R-:W-:Y:S01]  /*8240*/  IMAD.MOV.U32 R183, RZ, RZ, c[0x0][0x188] ;  /* 0x00006200ffb77624 */ /* 0x000fe200078e00ff */
[----:B------:R-:W-:Y:S01]  /*8250*/  UIADD3 UR4, UR4, -0x80, URZ ;  /* 0xffffff8004047890 */ /* 0x000fe2000fffe03f */
[----:B------:R-:W-:-:S04]  /*8260*/  IMAD.WIDE R146, R7, 0x2, R146 ;  /* 0x0000000207927825 */ /* 0x000fc800078e0292 */
[----:B------:R-:W-:-:S04]  /*8270*/  IMAD.WIDE R148, R7, 0x2, R148 ;  /* 0x0000000207947825 */ /* 0x000fc800078e0294 */
[----:B------:R-:W-:-:S04]  /*8280*/  IMAD.WIDE R62, R7, 0x2, R62 ;  /* 0x00000002073e7825 */ /* 0x000fc800078e023e */
[----:B------:R-:W-:-:S04]  /*8290*/  IMAD.WIDE R60, R7, 0x2, R60 ;  /* 0x00000002073c7825 */ /* 0x000fc800078e023c */
[----:B------:R-:W-:Y:S02]  /*82a0*/  IMAD.SHL.U32 R183, R183, 0x80, RZ ;  /* 0x00000080b7b77824 */ /* 0x000fe400078e00ff */
        /* <DEDUP_REMOVED lines=10> */
[----:B------:R-:W-:-:S04]  /*8350*/  IMAD.WIDE R52, R183, 0x2, R52 ;  /* 0x00000002b7347825 */ /* 0x000fc800078e0234 */
[----:B------:R-:W-:Y:S02]  /*8360*/  IMAD.MOV.U32 R194, RZ, RZ, R58 ;  /* 0x000000ffffc27224 */ /* 0x000fe400078e003a */
[----:B------:R-:W-:Y:S02]  /*8370*/  IMAD.MOV.U32 R160, RZ, RZ, R59 ;  /* 0x000000ffffa07224 */ /* 0x000fe400078e003b */
[----:B------:R-:W-:Y:S02]  /*8380*/  IMAD.MOV.U32 R195, RZ, RZ, R56 ;  /* 0x000000ffffc37224 */ /* 0x000fe400078e0038 */
[----:B------:R-:W-:Y:S01]  /*8390*/  IMAD.MOV.U32 R161, RZ, RZ, R57 ;  /* 0x000000ffffa17224 */ /* 0x000fe200078e0039 */
[----:B------:R-:W-:Y:S01]  /*83a0*/  @!P0 CALL.REL.NOINC `(.L_x_2) ;  /* 0x0000001000008944 */ /* 0x000fe20003c00000 */
[----:B------:R-:W-:Y:S05]  /*83b0*/  BRA `(.L_x_3) ;  /* 0xffffc7c000007947 */ /* 0x000fea000383ffff */
.L_x_2:
[----:B------:R-:W-:Y:S02]  /*83c0*/  F2FP.PACK_AB R83, R91, R83 ;  /* 0x000000535b53723e */ /* 0x000fe400000000ff */
[----:B------:R-:W-:Y:S02]  /*83d0*/  F2FP.PACK_AB R82, R90, R82 ;  /* 0x000000525a52723e */ /* 0x000fe400000000ff */
[----:B------:R-:W-:-:S02]  /*83e0*/  F2FP.PACK_AB R81, R89, R81 ;  /* 0x000000515951723e */ /* 0x000fc400000000ff */
[----:B------:R-:W-:Y:S02]  /*83f0*/  F2FP.PACK_AB R80, R88, R80 ;  /* 0x000000505850723e */ /* 0x000fe400000000ff */
[----:B------:R-:W-:Y:S02]  /*8400*/  F2FP.PACK_AB R71, R71, R79 ;  /* 0x0000004f4747723e */ /* 0x000fe400000000ff */
[----:B------:R-:W-:Y:S02]  /*8410*/  F2FP.PACK_AB R70, R70, R78 ;  /* 0x0000004e4646723e */ /* 0x000fe400000000ff */
[----:B------:R-:W-:Y:S02]  /*8420*/  F2FP.PACK_AB R69, R69, R77 ;  /* 0x0000004d4545723e */ /* 0x000fe400000000ff */
[----:B------:R-:W-:Y:S02]  /*8430*/  F2FP.PACK_AB R68, R68, R76 ;  /* 0x0000004c4444723e */ /* 0x000fe400000000ff */
.L_x_1:
[----:B------:R-:W0:Y:S01]  /*8440*/  S2R R3, SR_TID.X ;  /* 0x0000000000037919 */ /* 0x000e220000002100 */
[----:B------:R-:W-:Y:S02]  /*8450*/  LOP3.LUT R208, R208, 0x3c, RZ, 0xc0, !PT ;  /* 0x0000003cd0d07812 */ /* 0x000fe400078ec0ff */
[C---:B------:R-:W-:Y:S01]  /*8460*/  ISETP.GE.AND P0, PT, R216.reuse, c[0x0][0x178], PT ;  /* 0x00005e00d8007a0c */ /* 0x040fe20003f06270 */
[----:B------:R-:W1:Y:S01]  /*8470*/  S2R R6, SR_TID.X ;  /* 0x0000000000067919 */ /* 0x000e620000002100 */
[----:B------:R-:W-:Y:S01]  /*8480*/  IMAD R216, R216, c[0x0][0x194], RZ ;  /* 0x00006500d8d87a24 */ /* 0x000fe200078e02ff */
[----:B------:R-:W-:-:S02]  /*8490*/  LOP3.LUT R13, R2, 0x3c, R0, 0xfe, !PT ;  /* 0x0000003c020d7812 */ /* 0x000fc400078efe00 */
[----:B------:R-:W-:Y:S01]  /*84a0*/  BAR.SYNC.DEFER_BLOCKING 0x0 ;  /* 0x0000000000007b1d */ /* 0x000fe20000010000 */
[--C-:B------:R-:W-:Y:S02]  /*84b0*/  LOP3.LUT R14, R2, 0x38, R0.reuse, 0xfe, !PT ;  /* 0x00000038020e7812 */ /* 0x100fe400078efe00 */
[----:B------:R-:W-:Y:S02]  /*84c0*/  LEA R22, P2, R216, c[0x0][0x170], 0x1 ;  /* 0x00005c00d8167a11 */ /* 0x000fe400078408ff */
[C-C-:B------:R-:W-:Y:S02]  /*84d0*/  LOP3.LUT R12, R2.reuse, 0x34, R0.reuse, 0xfe, !PT ;  /* 0x00000034020c7812 */ /* 0x140fe400078efe00 */
[C-C-:B------:R-:W-:Y:S02]  /*84e0*/  LOP3.LUT R15, R2.reuse, 0x30, R0.reuse, 0xfe, !PT ;  /* 0x00000030020f7812 */ /* 0x140fe400078efe00 */
[C-C-:B------:R-:W-:Y:S02]  /*84f0*/  LOP3.LUT R16, R2.reuse, 0x2c, R0.reuse, 0xfe, !PT ;  /* 0x0000002c02107812 */ /* 0x140fe400078efe00 */
[----:B------:R-:W-:-:S02]  /*8500*/  LOP3.LUT R17, R2, 0x28, R0, 0xfe, !PT ;  /* 0x0000002802117812 */ /* 0x000fc400078efe00 */
[C-C-:B------:R-:W-:Y:S02]  /*8510*/  LOP3.LUT R18, R2.reuse, 0x24, R0.reuse, 0xfe, !PT ;  /* 0x0000002402127812 */ /* 0x140fe400078efe00 */
[C-C-:B------:R-:W-:Y:S02]  /*8520*/  LOP3.LUT R19, R2.reuse, 0x20, R0.reuse, 0xfe, !PT ;  /* 0x0000002002137812 */ /* 0x140fe400078efe00 */
[----:B0-----:R-:W-:Y:S02]  /*8530*/  LOP3.LUT R3, R3, 0x60, RZ, 0xc0, !PT ;  /* 0x0000006003037812 */ /* 0x001fe400078ec0ff */
[----:B------:R-:W-:Y:S02]  /*8540*/  LOP3.LUT R11, R2, 0x1c, R0, 0xfe, !PT ;  /* 0x0000001c020b7812 */ /* 0x000fe400078efe00 */
[----:B-1----:R-:W-:Y:S01]  /*8550*/  SHF.R.S32.HI R5, RZ, 0x3, R6 ;  /* 0x00000003ff057819 */ /* 0x002fe20000011406 */
[----:B------:R-:W-:Y:S01]  /*8560*/  IMAD R208, R3, 0x8, R208 ;  /* 0x0000000803d07824 */ /* 0x000fe200078e02d0 */
[----:B------:R-:W-:Y:S01]  /*8570*/  SHF.R.S32.HI R4, RZ, 0x4, R6 ;  /* 0x00000004ff047819 */ /* 0x000fe20000011406 */
[C---:B------:R-:W-:Y:S01]  /*8580*/  IMAD.SHL.U32 R3, R6.reuse, 0x40, RZ ;  /* 0x0000004006037824 */ /* 0x040fe200078e00ff */
[----:B------:R-:W-:Y:S01]  /*8590*/  SGXT R5, R5, 0x1 ;  /* 0x000000010505781a */ /* 0x000fe20000000200 */
[----:B------:R-:W-:Y:S01]  /*85a0*/  IMAD.SHL.U32 R6, R6, 0x4, RZ ;  /* 0x0000000406067824 */ /* 0x000fe200078e00ff */
[----:B------:R-:W-:-:S02]  /*85b0*/  SGXT R4, R4, 0x1 ;  /* 0x000000010404781a */ /* 0x000fc40000000200 */
[----:B------:R-:W-:Y:S02]  /*85c0*/  LOP3.LUT R3, R3, 0x40, RZ, 0xc0, !PT ;  /* 0x0000004003037812 */ /* 0x000fe400078ec0ff */
[----:B------:R-:W-:Y:S02]  /*85d0*/  LOP3.LUT R5, R5, 0x440, RZ, 0xc0, !PT ;  /* 0x0000044005057812 */ /* 0x000fe400078ec0ff */
[----:B------:R-:W-:Y:S01]  /*85e0*/  LOP3.LUT R7, R4, 0x804, RZ, 0xc0, !PT ;  /* 0x0000080404077812 */ /* 0x000fe200078ec0ff */
[----:B------:R-:W-:Y:S01]  /*85f0*/  IMAD.IADD R3, R3, 0x1, R208 ;  /* 0x0000000103037824 */ /* 0x000fe200078e02d0 */
[----:B------:R-:W-:Y:S02]  /*8600*/  LOP3.LUT R248, R5, 0x38, R248, 0xf8, !PT ;  /* 0x0000003805f87812 */ /* 0x000fe400078ef8f8 */
[----:B------:R-:W-:Y:S02]  /*8610*/  LOP3.LUT R6, R7, 0x80, R6, 0xf8, !PT ;  /* 0x0000008007067812 */ /* 0x000fe400078ef806 */
[C---:B------:R-:W-:Y:S01]  /*8620*/  LOP3.LUT R4, R3.reuse, 0x40, RZ, 0x3c, !PT ;  /* 0x0000004003047812 */ /* 0x040fe200078e3cff */
[----:B------:R-:W-:Y:S01]  /*8630*/  STS [R3], R68 ;  /* 0x0000004403007388 */ /* 0x000fe20000000800 */
[----:B------:R-:W-:-:S02]  /*8640*/  LOP3.LUT R5, R3, 0x4, RZ, 0x3c, !PT ;  /* 0x0000000403057812 */ /* 0x000fc400078e3cff */
[----:B------:R-:W-:Y:S01]  /*8650*/  LOP3.LUT R248, R6, R248, R249, 0xf6, !PT ;  /* 0x000000f806f87212 */ /* 0x000fe200078ef6f9 */
[----:B------:R0:W-:Y:S01]  /*8660*/  STS [R3+0x80], R69 ;  /* 0x0000804503007388 */ /* 0x0001e20000000800 */
[----:B------:R-:W-:Y:S02]  /*8670*/  LOP3.LUT R6, R3, 0x44, RZ, 0x3c, !PT ;  /* 0x0000004403067812 */ /* 0x000fe400078e3cff */
[----:B------:R-:W-:Y:S01]  /*8680*/  LOP3.LUT R21, R248, 0x4, RZ, 0x3c, !PT ;  /* 0x00000004f8157812 */ /* 0x000fe200078e3cff */
[----:B------:R-:W-:Y:S01]  /*8690*/  STS [R4+0x400], R70 ;  /* 0x0004004604007388 */ /* 0x000fe20000000800 */
[----:B------:R-:W-:Y:S02]  /*86a0*/  LEA.HI.X.SX32 R216, R216, c[0x0][0x174], 0x1, P2 ;  /* 0x00005d00d8d87a11 */ /* 0x000fe400010f0eff */
[C-C-:B------:R-:W-:Y:S01]  /*86b0*/  LOP3.LUT R10, R2.reuse, 0x18, R0.reuse, 0xfe, !PT ;  /* 0x00000018020a7812 */ /* 0x140fe200078efe00 */
[----:B------:R1:W-:Y:S01]  /*86c0*/  STS [R4+0x480], R71 ;  /* 0x0004804704007388 */ /* 0x0003e20000000800 */
[----:B------:R-:W-:-:S02]  /*86d0*/  LOP3.LUT R8, R2, 0x14, R0, 0xfe, !PT ;  /* 0x0000001402087812 */ /* 0x000fc400078efe00 */
[C-C-:B0-----:R-:W-:Y:S01]  /*86e0*/  LOP3.LUT R3, R2.reuse, 0x4, R0.reuse, 0xfe, !PT ;  /* 0x0000000402037812 */ /* 0x141fe200078efe00 */
[----:B------:R-:W-:Y:S01]  /*86f0*/  STS [R5+0x800], R80 ;  /* 0x0008005005007388 */ /* 0x000fe20000000800 */
[C-C-:B------:R-:W-:Y:S02]  /*8700*/  LOP3.LUT R9, R2.reuse, 0xc, R0.reuse, 0xfe, !PT ;  /* 0x0000000c02097812 */ /* 0x140fe400078efe00 */
[C---:B------:R-:W-:Y:S01]  /*8710*/  ISETP.LT.AND P4, PT, R3.reuse, c[0x0][0x17c], !P0 ;  /* 0x00005f0003007a0c */ /* 0x040fe20004781270 */
[----:B------:R0:W-:Y:S01]  /*8720*/  STS [R5+0x880], R81 ;  /* 0x0008805105007388 */ /* 0x0001e20000000800 */
[----:B------:R-:W-:Y:S01]  /*8730*/  IMAD R7, R3, c[0x0][0x198], RZ ;  /* 0x0000660003077a24 */ /* 0x000fe200078e02ff */
[C---:B-1----:R-:W-:Y:S02]  /*8740*/  LOP3.LUT R4, R2.reuse, R0, RZ, 0xfc, !PT ;  /* 0x0000000002047212 */ /* 0x042fe400078efcff */
[----:B------:R-:W-:Y:S01]  /*8750*/  STS [R6+0xc00], R82 ;  /* 0x000c005206007388 */ /* 0x000fe20000000800 */
[----:B------:R-:W-:-:S02]  /*8760*/  LOP3.LUT R3, R2, 0x10, R0, 0xfe, !PT ;  /* 0x0000001002037812 */ /* 0x000fc400078efe00 */
[----:B------:R-:W-:Y:S01]  /*8770*/  ISETP.LT.AND P1, PT, R4, c[0x0][0x17c], !P0 ;  /* 0x00005f0004007a0c */ /* 0x000fe20004721270 */
[----:B------:R1:W-:Y:S01]  /*8780*/  STS [R6+0xc80], R83 ;  /* 0x000c805306007388 */ /* 0x0003e20000000800 */
[----:B------:R-:W-:Y:S01]  /*8790*/  LOP3.LUT R0, R2, 0x8, R0, 0xfe, !PT ;  /* 0x0000000802007812 */ /* 0x000fe200078efe00 */
[----:B0-----:R-:W-:Y:S02]  /*87a0*/  IMAD R5, R4, c[0x0][0x198], RZ ;  /* 0x0000660004057a24 */ /* 0x001fe400078e02ff */
[----:B------:R-:W-:Y:S01]  /*87b0*/  BAR.SYNC.DEFER_BLOCKING 0x0 ;  /* 0x0000000000007b1d */ /* 0x000fe20000010000 */
[----:B------:R-:W-:Y:S02]  /*87c0*/  IMAD R20, R3, c[0x0][0x198], RZ ;  /* 0x0000660003147a24 */ /* 0x000fe400078e02ff */
[-C--:B------:R-:W-:Y:S02]  /*87d0*/  LEA R4, P2, R5, R22.reuse, 0x1 ;  /* 0x0000001605047211 */ /* 0x080fe400078408ff */
[----:B-1----:R-:W-:-:S02]  /*87e0*/  LEA R6, P3, R7, R22, 0x1 ;  /* 0x0000001607067211 */ /* 0x002fc400078608ff */
[-C--:B------:R-:W-:Y:S02]  /*87f0*/  LEA.HI.X.SX32 R5, R5, R216.reuse, 0x1, P2 ;  /* 0x000000d805057211 */ /* 0x080fe400010f0eff */
[----:B------:R-:W-:Y:S02]  /*8800*/  LEA.HI.X.SX32 R7, R7, R216, 0x1, P3 ;  /* 0x000000d807077211 */ /* 0x000fe400018f0eff */
[C---:B------:R-:W-:Y:S01]  /*8810*/  ISETP.LT.AND P3, PT, R0.reuse, c[0x0][0x17c], !P0 ;  /* 0x00005f0000007a0c */ /* 0x040fe20004761270 */
[----:B------:R-:W-:-:S05]  /*8820*/  IMAD R0, R0, c[0x0][0x198], RZ ;  /* 0x0000660000007a24 */ /* 0x000fca00078e02ff */
[----:B------:R-:W-:Y:S01]  /*8830*/  LEA R2, P2, R0, R22, 0x1 ;  /* 0x0000001600027211 */ /* 0x000fe200078408ff */
[----:B------:R-:W0:Y:S04]  /*8840*/  LDS R23, [R248] ;  /* 0x00000000f8177984 */ /* 0x000e280000000800 */
[----:B------:R-:W1:Y:S04]  /*8850*/  LDS R31, [R21] ;  /* 0x00000000151f7984 */ /* 0x000e680000000800 */
[----:B------:R-:W2:Y:S04]  /*8860*/  LDS R25, [R248+0x100] ;  /* 0x00010000f8197984 */ /* 0x000ea80000000800 */
[----:B------:R-:W3:Y:S04]  /*8870*/  LDS R33, [R21+0x100] ;  /* 0x0001000015217984 */ /* 0x000ee80000000800 */
[----:B------:R-:W4:Y:S04]  /*8880*/  LDS R27, [R248+0x200] ;  /* 0x00020000f81b7984 */ /* 0x000f280000000800 */
[----:B------:R-:W5:Y:S04]  /*8890*/  LDS R35, [R21+0x200] ;  /* 0x0002000015237984 */ /* 0x000f680000000800 */
[----:B------:R-:W4:Y:S04]  /*88a0*/  LDS R29, [R248+0x300] ;  /* 0x00030000f81d7984 */ /* 0x000f280000000800 */
[----:B------:R-:W5:Y:S04]  /*88b0*/  LDS R21, [R21+0x300] ;  /* 0x0003000015157984 */ /* 0x000f680000000800 */
[----:B0-----:R0:W-:Y:S01]  /*88c0*/  @P1 STG.E.U16 [R4.64], R23 ;  /* 0x0000001704001986 */ /* 0x0011e2000c101506 */
[----:B------:R-:W-:-:S02]  /*88d0*/  ISETP.LT.AND P1, PT, R3, c[0x0][0x17c], !P0 ;  /* 0x00005f0003007a0c */ /* 0x000fc40004721270 */
[----:B------:R-:W-:Y:S01]  /*88e0*/  LEA.HI.X.SX32 R3, R0, R216, 0x1, P2 ;  /* 0x000000d800037211 */ /* 0x000fe200010f0eff */
[----:B-1----:R1:W-:Y:S01]  /*88f0*/  @P4 STG.E.U16 [R6.64], R31 ;  /* 0x0000001f06004986 */ /* 0x0023e2000c101506 */
[C---:B------:R-:W-:Y:S01]  /*8900*/  ISETP.LT.AND P4, PT, R9.reuse, c[0x0][0x17c], !P0 ;  /* 0x00005f0009007a0c */ /* 0x040fe20004781270 */
[----:B------:R-:W-:Y:S01]  /*8910*/  IMAD R9, R9, c[0x0][0x198], RZ ;  /* 0x0000660009097a24 */ /* 0x000fe200078e02ff */
[C---:B------:R-:W-:Y:S01]  /*8920*/  ISETP.LT.AND P2, PT, R8.reuse, c[0x0][0x17c], !P0 ;  /* 0x00005f0008007a0c */ /* 0x040fe20004741270 */
[----:B------:R-:W-:Y:S01]  /*8930*/  IMAD R0, R8, c[0x0][0x198], RZ ;  /* 0x0000660008007a24 */ /* 0x000fe200078e02ff */
[----:B--2---:R2:W-:Y:S02]  /*8940*/  @P3 STG.E.U16 [R2.64], R25 ;  /* 0x0000001902003986 */ /* 0x0045e4000c101506 */
[-C--:B0-----:R-:W-:Y:S02]  /*8950*/  LEA R4, P5, R9, R22.reuse, 0x1 ;  /* 0x0000001609047211 */ /* 0x081fe400078a08ff */
[----:B------:R-:W-:-:S02]  /*8960*/  LEA R8, P3, R0, R22, 0x1 ;  /* 0x0000001600087211 */ /* 0x000fc400078608ff */
[----:B-1----:R-:W-:Y:S02]  /*8970*/  LEA R6, P6, R20, R22, 0x1 ;  /* 0x0000001614067211 */ /* 0x002fe400078c08ff */
[-C--:B------:R-:W-:Y:S02]  /*8980*/  LEA.HI.X.SX32 R5, R9, R216.reuse, 0x1, P5 ;  /* 0x000000d809057211 */ /* 0x080fe400028f0eff */
[-C--:B------:R-:W-:Y:S01]  /*8990*/  LEA.HI.X.SX32 R9, R0, R216.reuse, 0x1, P3 ;  /* 0x000000d800097211 */ /* 0x080fe200018f0eff */
[----:B------:R-:W-:Y:S01]  /*89a0*/  IMAD R0, R10, c[0x0][0x198], RZ ;  /* 0x000066000a007a24 */ /* 0x000fe200078e02ff */
[----:B------:R-:W-:Y:S01]  /*89b0*/  LEA.HI.X.SX32 R7, R20, R216, 0x1, P6 ;  /* 0x000000d814077211 */ /* 0x000fe200030f0eff */
[----:B---3--:R0:W-:Y:S01]  /*89c0*/  @P4 STG.E.U16 [R4.64], R33 ;  /* 0x0000002104004986 */ /* 0x0081e2000c101506 */
[----:B------:R-:W-:Y:S01]  /*89d0*/  ISETP.LT.AND P3, PT, R10, c[0x0][0x17c], !P0 ;  /* 0x00005f000a007a0c */ /* 0x000fe20004761270 */
[----:B--2---:R-:W-:Y:S01]  /*89e0*/  IMAD R3, R11, c[0x0][0x198], RZ ;  /* 0x000066000b037a24 */ /* 0x004fe200078e02ff */
[-C--:B------:R-:W-:Y:S01]  /*89f0*/  LEA R10, P4, R0, R22.reuse, 0x1 ;  /* 0x00000016000a7211 */ /* 0x080fe200078808ff */
[----:B----4-:R1:W-:Y:S01]  /*8a00*/  @P1 STG.E.U16 [R6.64], R27 ;  /* 0x0000001b06001986 */ /* 0x0103e2000c101506 */
[C---:B------:R-:W-:Y:S01]  /*8a10*/  ISETP.LT.AND P1, PT, R19.reuse, c[0x0][0x17c], !P0 ;  /* 0x00005f0013007a0c */ /* 0x040fe20004721270 */
[----:B------:R-:W-:Y:S01]  /*8a20*/  IMAD R19, R19, c[0x0][0x198], RZ ;  /* 0x0000660013137a24 */ /* 0x000fe200078e02ff */
[----:B------:R-:W-:Y:S01]  /*8a30*/  LEA R2, P5, R3, R22, 0x1 ;  /* 0x0000001603027211 */ /* 0x000fe200078a08ff */
[----:B-----5:R-:W-:Y:S01]  /*8a40*/  @P2 STG.E.U16 [R8.64], R35 ;  /* 0x0000002308002986 */ /* 0x020fe2000c101506 */
[----:B------:R-:W-:-:S02]  /*8a50*/  ISETP.LT.AND P2, PT, R11, c[0x0][0x17c], !P0 ;  /* 0x00005f000b007a0c */ /* 0x000fc40004741270 */
[-C--:B------:R-:W-:Y:S01]  /*8a60*/  LEA.HI.X.SX32 R11, R0, R216.reuse, 0x1, P4 ;  /* 0x000000d8000b7211 */ /* 0x080fe200020f0eff */
[----:B------:R-:W-:Y:S01]  /*8a70*/  IMAD R0, R12, c[0x0][0x198], RZ ;  /* 0x000066000c007a24 */ /* 0x000fe200078e02ff */
[C---:B------:R-:W-:Y:S01]  /*8a80*/  ISETP.LT.AND P4, PT, R18.reuse, c[0x0][0x17c], !P0 ;  /* 0x00005f0012007a0c */ /* 0x040fe20004781270 */
[----:B------:R-:W-:Y:S01]  /*8a90*/  IMAD R18, R18, c[0x0][0x198], RZ ;  /* 0x0000660012127a24 */ /* 0x000fe200078e02ff */
[----:B------:R-:W-:Y:S01]  /*8aa0*/  LEA.HI.X.SX32 R3, R3, R216, 0x1, P5 ;  /* 0x000000d803037211 */ /* 0x000fe200028f0eff */
[----:B------:R2:W-:Y:S01]  /*8ab0*/  @P3 STG.E.U16 [R10.64], R29 ;  /* 0x0000001d0a003986 */ /* 0x0005e2000c101506 */
[-C--:B0-----:R-:W-:Y:S02]  /*8ac0*/  LEA R4, P3, R19, R22.reuse, 0x1 ;  /* 0x0000001613047211 */ /* 0x081fe400078608ff */
[----:B-1----:R-:W-:Y:S02]  /*8ad0*/  LEA R6, P6, R18, R22, 0x1 ;  /* 0x0000001612067211 */ /* 0x002fe400078c08ff */
[----:B------:R-:W-:Y:S01]  /*8ae0*/  PRMT R23, R23, 0x7632, R23 ;  /* 0x0000763217177816 */ /* 0x000fe20000000017 */
[----:B------:R-:W-:Y:S01]  /*8af0*/  @P2 STG.E.U16 [R2.64], R21 ;  /* 0x0000001502002986 */ /* 0x000fe2000c101506 */
[----:B------:R-:W-:-:S02]  /*8b00*/  LEA.HI.X.SX32 R5, R19, R216, 0x1, P3 ;  /* 0x000000d813057211 */ /* 0x000fc400018f0eff */
[----:B------:R-:W-:Y:S02]  /*8b10*/  PRMT R31, R31, 0x7632, R31 ;  /* 0x000076321f1f7816 */ /* 0x000fe4000000001f */
[----:B------:R-:W-:Y:S01]  /*8b20*/  LEA.HI.X.SX32 R7, R18, R216, 0x1, P6 ;  /* 0x000000d812077211 */ /* 0x000fe200030f0eff */
[----:B------:R0:W-:Y:S01]  /*8b30*/  @P1 STG.E.U16 [R4.64], R23 ;  /* 0x0000001704001986 */ /* 0x0001e2000c101506 */
[C---:B------:R-:W-:Y:S01]  /*8b40*/  ISETP.LT.AND P3, PT, R15.reuse, c[0x0][0x17c], !P0 ;  /* 0x00005f000f007a0c */ /* 0x040fe20004761270 */
[----:B------:R-:W-:Y:S01]  /*8b50*/  IMAD R15, R15, c[0x0][0x198], RZ ;  /* 0x000066000f0f7a24 */ /* 0x000fe200078e02ff */
[----:B------:R-:W-:Y:S01]  /*8b60*/  ISETP.LT.AND P5, PT, R17, c[0x0][0x17c], !P0 ;  /* 0x00005f0011007a0c */ /* 0x000fe200047a1270 */
[----:B------:R1:W-:Y:S01]  /*8b70*/  @P4 STG.E.U16 [R6.64], R31 ;  /* 0x0000001f06004986 */ /* 0x0003e2000c101506 */
[C---:B------:R-:W-:Y:S01]  /*8b80*/  ISETP.LT.AND P4, PT, R16.reuse, c[0x0][0x17c], !P0 ;  /* 0x00005f0010007a0c */ /* 0x040fe20004781270 */
[----:B------:R-:W-:Y:S01]  /*8b90*/  IMAD R16, R16, c[0x0][0x198], RZ ;  /* 0x0000660010107a24 */ /* 0x000fe200078e02ff */
[----:B------:R-:W-:Y:S01]  /*8ba0*/  PRMT R25, R25, 0x7632, R25 ;  /* 0x0000763219197816 */ /* 0x000fe20000000019 */
[----:B--2---:R-:W-:Y:S01]  /*8bb0*/  IMAD R11, R14, c[0x0][0x198], RZ ;  /* 0x000066000e0b7a24 */ /* 0x004fe200078e02ff */
[----:B------:R-:W-:Y:S01]  /*8bc0*/  PRMT R33, R33, 0x7632, R33 ;  /* 0x0000763221217816 */ /* 0x000fe20000000021 */
[----:B------:R-:W-:Y:S01]  /*8bd0*/  IMAD R17, R17, c[0x0][0x198], RZ ;  /* 0x0000660011117a24 */ /* 0x000fe200078e02ff */
[----:B------:R-:W-:Y:S01]  /*8be0*/  PRMT R35, R35, 0x7632, R35 ;  /* 0x0000763223237816 */ /* 0x000fe20000000023 */
[----:B------:R-:W-:Y:S01]  /*8bf0*/  IMAD R18, R13, c[0x0][0x198], RZ ;  /* 0x000066000d127a24 */ /* 0x000fe200078e02ff */
[----:B0-----:R-:W-:-:S02]  /*8c00*/  LEA R4, P1, R16, R22, 0x1 ;  /* 0x0000001610047211 */ /* 0x001fc400078208ff */
[-C--:B------:R-:W-:Y:S02]  /*8c10*/  LEA R2, P6, R17, R22.reuse, 0x1 ;  /* 0x0000001611027211 */ /* 0x080fe400078c08ff */
[----:B-1----:R-:W-:Y:S02]  /*8c20*/  LEA R6, P2, R15, R22, 0x1 ;  /* 0x000000160f067211 */ /* 0x002fe400078408ff */
[----:B------:R-:W-:Y:S02]  /*8c30*/  LEA.HI.X.SX32 R5, R16, R216, 0x1, P1 ;  /* 0x000000d810057211 */ /* 0x000fe400008f0eff */
[----:B------:R-:W-:Y:S02]  /*8c40*/  LEA R10, P1, R11, R22, 0x1 ;  /* 0x000000160b0a7211 */ /* 0x000fe400078208ff */
[----:B------:R-:W-:Y:S02]  /*8c50*/  LEA.HI.X.SX32 R7, R15, R216, 0x1, P2 ;  /* 0x000000d80f077211 */ /* 0x000fe400010f0eff */
[----:B------:R-:W-:-:S02]  /*8c60*/  ISETP.LT.AND P2, PT, R12, c[0x0][0x17c], !P0 ;  /* 0x00005f000c007a0c */ /* 0x000fc40004741270 */
[-C--:B------:R-:W-:Y:S02]  /*8c70*/  LEA.HI.X.SX32 R11, R11, R216.reuse, 0x1, P1 ;  /* 0x000000d80b0b7211 */ /* 0x080fe400008f0eff */
[----:B------:R-:W-:Y:S02]  /*8c80*/  LEA.HI.X.SX32 R3, R17, R216, 0x1, P6 ;  /* 0x000000d811037211 */ /* 0x000fe400030f0eff */
[----:B------:R-:W-:Y:S02]  /*8c90*/  ISETP.LT.AND P1, PT, R14, c[0x0][0x17c], !P0 ;  /* 0x00005f000e007a0c */ /* 0x000fe40004721270 */
[----:B------:R-:W-:Y:S01]  /*8ca0*/  ISETP.LT.AND P0, PT, R13, c[0x0][0x17c], !P0 ;  /* 0x00005f000d007a0c */ /* 0x000fe20004701270 */
[----:B------:R0:W-:Y:S01]  /*8cb0*/  @P5 STG.E.U16 [R2.64], R25 ;  /* 0x0000001902005986 */ /* 0x0001e2000c101506 */
[----:B------:R-:W-:-:S03]  /*8cc0*/  LEA R8, P6, R0, R22, 0x1 ;  /* 0x0000001600087211 */ /* 0x000fc600078c08ff */
[----:B------:R1:W-:Y:S01]  /*8cd0*/  @P4 STG.E.U16 [R4.64], R33 ;  /* 0x0000002104004986 */ /* 0x0003e2000c101506 */
[----:B------:R-:W-:Y:S02]  /*8ce0*/  LEA.HI.X.SX32 R9, R0, R216, 0x1, P6 ;  /* 0x000000d800097211 */ /* 0x000fe400030f0eff */
[----:B------:R-:W-:-:S04]  /*8cf0*/  LEA R12, P6, R18, R22, 0x1 ;  /* 0x00000016120c7211 */ /* 0x000fc800078c08ff */
[----:B------:R-:W-:Y:S02]  /*8d00*/  LEA.HI.X.SX32 R13, R18, R216, 0x1, P6 ;  /* 0x000000d8120d7211 */ /* 0x000fe400030f0eff */
[----:B0-----:R-:W-:Y:S02]  /*8d10*/  PRMT R3, R27, 0x7632, R3 ;  /* 0x000076321b037816 */ /* 0x001fe40000000003 */
[----:B-1----:R-:W-:-:S03]  /*8d20*/  PRMT R5, R29, 0x7632, R5 ;  /* 0x000076321d057816 */ /* 0x002fc60000000005 */
[----:B------:R0:W-:Y:S04]  /*8d30*/  @P3 STG.E.U16 [R6.64], R3 ;  /* 0x0000000306003986 */ /* 0x0001e8000c101506 */
[----:B------:R0:W-:Y:S04]  /*8d40*/  @P2 STG.E.U16 [R8.64], R35 ;  /* 0x0000002308002986 */ /* 0x0001e8000c101506 */
[----:B------:R0:W-:Y:S01]  /*8d50*/  @P1 STG.E.U16 [R10.64], R5 ;  /* 0x000000050a001986 */ /* 0x0001e2000c101506 */
[----:B------:R-:W-:Y:S05]  /*8d60*/  @!P0 EXIT ;  /* 0x000000000000894d */ /* 0x000fea0003800000 */
[----:B0-----:R-:W-:-:S05]  /*8d70*/  PRMT R6, R21, 0x7632, R6 ;  /* 0x0000763215067816 */ /* 0x001fca0000000006 */
[----:B------:R-:W-:Y:S01]  /*8d80*/  STG.E.U16 [R12.64], R6 ;  /* 0x000000060c007986 */ /* 0x000fe2000c101506 */
[----:B------:R-:W-:Y:S05]  /*8d90*/  EXIT ;  /* 0x000000000000794d */ /* 0x000fea0003800000 */
.L_x_4:
[----:B------:R-:W-:-:S00]  /*8da0*/  BRA `(.L_x_4) ;  /* 0xfffffff000007947 */ /* 0x000fc0000383ffff */
[----:B------:R-:W-:-:S00]  /*8db0*/  NOP ;  /* 0x0000000000007918 */ /* 0x000fc00000000000 */
        /* <DEDUP_REMOVED lines=12> */
.L_x_5:


//--------------------- .nv.shared.matmul_kernel  --------------------------
	.section	.nv.shared.matmul_kernel,"aw",@nobits
	.sectionflags	@""
	.align	16
